	.target	sm_90a

	.elftype	@"ET_EXEC"


//--------------------- .note.nv.tkinfo           --------------------------
	.section	.note.nv.tkinfo,"",@"SHT_NOTE"
	.sectionflags	@"SHF_NOTE_NV_TKINFO"
	.tkinfo
        /*0018*/ 	.word	0x00000002
        /*0030*/ 	.string	""
        /*0030*/ 	.string	"ptxas"
        /*0030*/ 	.string	"Cuda compilation tools, release 13.0, V13.0.88"
        /*0030*/ 	.string	"Build cuda_13.0.r13.0/compiler.36424714_0"
        /*0030*/ 	.string	"-arch sm_90a -m 64 "



//--------------------- .note.nv.cuinfo           --------------------------
	.section	.note.nv.cuinfo,"",@"SHT_NOTE"
	.sectionflags	@"SHF_NOTE_NV_CUINFO"
        /*0018*/ 	.short	0x0002
        /*001a*/ 	.short	0x005a
        /*001c*/ 	.short	0x0082
	.zero		2


//--------------------- .nv.info                  --------------------------
	.section	.nv.info,"",@"SHT_CUDA_INFO"
	.align	4


	//----- nvinfo : EIATTR_REGCOUNT
	.align		4
        /*0000*/ 	.byte	0x04, 0x2f
        /*0002*/ 	.short	(.L_12 - .L_11)
	.align		4
.L_11:
        /*0004*/ 	.word	index@(_ZN7cutlass13device_kernelINS_4conv6kernel13ConvUniversalINS1_16ConvProblemShapeILNS1_8OperatorE1ELi3EEENS1_10collective14CollectiveConvINS1_46MainloopSm90TmaGmmaWarpSpecializedImplicitGemmILS5_1ELi28ELi3EN4cute5tupleIJNSA_1CILi2EEENSC_ILi1EEESE_EEENS1_36KernelImplicitTmaWarpSpecializedSm90ELi1EEENSB_IJNSC_ILi64EEESI_NSB_IJNSC_ILi32EEEEEEEEENS_6half_tESM_NSA_8TiledMMAINSA_8MMA_AtomIJNSA_4SM904GMMA25MMA_64x64x16_F32F16F16_SSILNSQ_5MajorE0ELSS_1ELNSQ_7ScaleInE1ELST_1EEEEEENSA_6LayoutINSB_IJSE_SE_SE_EEENSB_IJNSC_ILi0EEESY_SY_EEEEENSB_IJNSA_10UnderscoreES11_S11_EEEEENS7_6detail26Sm90ImplicitGemmTileTraitsINSA_20SM90_TMA_LOAD_IM2COLENSA_14ComposedLayoutINSA_7SwizzleILi2ELi4ELi3EEENSA_18smem_ptr_flag_bitsILi16EEENSW_INSB_IJNSB_IJNSC_ILi8EEES1C_EEENSB_IJSJ_SE_EEENSB_IJSE_NSC_ILi28EEEEEEEEENSB_IJNSB_IJSJ_NSC_ILi256EEEEEENSB_IJSE_SY_EEENSB_IJSY_NSC_ILi2048EEEEEEEEEEEEEvEENS15_INSA_23SM90_TMA_LOAD_MULTICASTENS17_INS18_ILi3ELi4ELi3EEES1B_NSW_INSB_IJNSB_IJSI_SE_EEENSB_IJS1C_NSC_ILi4EEEEEES1G_EEENSB_IJS1K_NSB_IJSI_NSC_ILi512EEEEEES1M_EEEEEEEvEEEENS_8epilogue10collective6detail29Sm90TmaWarpSpecializedAdapterINS25_15DefaultEpilogueISM_NSB_IJNSB_IJllllEEESE_SY_EEES2A_NS24_6thread17LinearCombinationISM_Li1EffLNS2B_9ScaleType4KindE0ELNS_15FloatRoundStyleE2ESM_EENS_4gemm15EpilogueDefaultEEEEEvvEEEEvNT_6ParamsE)
        /*0008*/ 	.word	0x0000003a


	//----- nvinfo : EIATTR_FRAME_SIZE
	.align		4
.L_12:
        /*000c*/ 	.byte	0x04, 0x11
        /*000e*/ 	.short	(.L_14 - .L_13)
	.align		4
.L_13:
        /*0010*/ 	.word	index@(_ZN7cutlass13device_kernelINS_4conv6kernel13ConvUniversalINS1_16ConvProblemShapeILNS1_8OperatorE1ELi3EEENS1_10collective14CollectiveConvINS1_46MainloopSm90TmaGmmaWarpSpecializedImplicitGemmILS5_1ELi28ELi3EN4cute5tupleIJNSA_1CILi2EEENSC_ILi1EEESE_EEENS1_36KernelImplicitTmaWarpSpecializedSm90ELi1EEENSB_IJNSC_ILi64EEESI_NSB_IJNSC_ILi32EEEEEEEEENS_6half_tESM_NSA_8TiledMMAINSA_8MMA_AtomIJNSA_4SM904GMMA25MMA_64x64x16_F32F16F16_SSILNSQ_5MajorE0ELSS_1ELNSQ_7ScaleInE1ELST_1EEEEEENSA_6LayoutINSB_IJSE_SE_SE_EEENSB_IJNSC_ILi0EEESY_SY_EEEEENSB_IJNSA_10UnderscoreES11_S11_EEEEENS7_6detail26Sm90ImplicitGemmTileTraitsINSA_20SM90_TMA_LOAD_IM2COLENSA_14ComposedLayoutINSA_7SwizzleILi2ELi4ELi3EEENSA_18smem_ptr_flag_bitsILi16EEENSW_INSB_IJNSB_IJNSC_ILi8EEES1C_EEENSB_IJSJ_SE_EEENSB_IJSE_NSC_ILi28EEEEEEEEENSB_IJNSB_IJSJ_NSC_ILi256EEEEEENSB_IJSE_SY_EEENSB_IJSY_NSC_ILi2048EEEEEEEEEEEEEvEENS15_INSA_23SM90_TMA_LOAD_MULTICASTENS17_INS18_ILi3ELi4ELi3EEES1B_NSW_INSB_IJNSB_IJSI_SE_EEENSB_IJS1C_NSC_ILi4EEEEEES1G_EEENSB_IJS1K_NSB_IJSI_NSC_ILi512EEEEEES1M_EEEEEEEvEEEENS_8epilogue10collective6detail29Sm90TmaWarpSpecializedAdapterINS25_15DefaultEpilogueISM_NSB_IJNSB_IJllllEEESE_SY_EEES2A_NS24_6thread17LinearCombinationISM_Li1EffLNS2B_9ScaleType4KindE0ELNS_15FloatRoundStyleE2ESM_EENS_4gemm15EpilogueDefaultEEEEEvvEEEEvNT_6ParamsE)
        /*0014*/ 	.word	0x00000000


	//----- nvinfo : EIATTR_MIN_STACK_SIZE
	.align		4
.L_14:
        /*0018*/ 	.byte	0x04, 0x12
        /*001a*/ 	.short	(.L_16 - .L_15)
	.align		4
.L_15:
        /*001c*/ 	.word	index@(_ZN7cutlass13device_kernelINS_4conv6kernel13ConvUniversalINS1_16ConvProblemShapeILNS1_8OperatorE1ELi3EEENS1_10collective14CollectiveConvINS1_46MainloopSm90TmaGmmaWarpSpecializedImplicitGemmILS5_1ELi28ELi3EN4cute5tupleIJNSA_1CILi2EEENSC_ILi1EEESE_EEENS1_36KernelImplicitTmaWarpSpecializedSm90ELi1EEENSB_IJNSC_ILi64EEESI_NSB_IJNSC_ILi32EEEEEEEEENS_6half_tESM_NSA_8TiledMMAINSA_8MMA_AtomIJNSA_4SM904GMMA25MMA_64x64x16_F32F16F16_SSILNSQ_5MajorE0ELSS_1ELNSQ_7ScaleInE1ELST_1EEEEEENSA_6LayoutINSB_IJSE_SE_SE_EEENSB_IJNSC_ILi0EEESY_SY_EEEEENSB_IJNSA_10UnderscoreES11_S11_EEEEENS7_6detail26Sm90ImplicitGemmTileTraitsINSA_20SM90_TMA_LOAD_IM2COLENSA_14ComposedLayoutINSA_7SwizzleILi2ELi4ELi3EEENSA_18smem_ptr_flag_bitsILi16EEENSW_INSB_IJNSB_IJNSC_ILi8EEES1C_EEENSB_IJSJ_SE_EEENSB_IJSE_NSC_ILi28EEEEEEEEENSB_IJNSB_IJSJ_NSC_ILi256EEEEEENSB_IJSE_SY_EEENSB_IJSY_NSC_ILi2048EEEEEEEEEEEEEvEENS15_INSA_23SM90_TMA_LOAD_MULTICASTENS17_INS18_ILi3ELi4ELi3EEES1B_NSW_INSB_IJNSB_IJSI_SE_EEENSB_IJS1C_NSC_ILi4EEEEEES1G_EEENSB_IJS1K_NSB_IJSI_NSC_ILi512EEEEEES1M_EEEEEEEvEEEENS_8epilogue10collective6detail29Sm90TmaWarpSpecializedAdapterINS25_15DefaultEpilogueISM_NSB_IJNSB_IJllllEEESE_SY_EEES2A_NS24_6thread17LinearCombinationISM_Li1EffLNS2B_9ScaleType4KindE0ELNS_15FloatRoundStyleE2ESM_EENS_4gemm15EpilogueDefaultEEEEEvvEEEEvNT_6ParamsE)
        /*0020*/ 	.word	0x00000000
.L_16:


//--------------------- .nv.compat                --------------------------
	.section	.nv.compat,"",@"SHT_CUDA_COMPAT_INFO"
	.align	4
        /*0000*/ 	.byte	0x02, 0x09, 0x01, 0x00, 0x02, 0x02, 0x04, 0x00, 0x02, 0x05, 0x05, 0x00, 0x03, 0x07, 0x01, 0x01
        /*0010*/ 	.byte	0x02, 0x03, 0x01, 0x00, 0x02, 0x06, 0x01, 0x00, 0x04, 0x0b, 0x08, 0x00, 0x00, 0x00, 0x00, 0x00
        /*0020*/ 	.byte	0x00, 0x00, 0x00, 0x00


//--------------------- .nv.info._ZN7cutlass13device_kernelINS_4conv6kernel13ConvUniversalINS1_16ConvProblemShapeILNS1_8OperatorE1ELi3EEENS1_10collective14CollectiveConvINS1_46MainloopSm90TmaGmmaWarpSpecializedImplicitGemmILS5_1ELi28ELi3EN4cute5tupleIJNSA_1CILi2EEENSC_ILi1EEESE_EEENS1_36KernelImplicitTmaWarpSpecializedSm90ELi1EEENSB_IJNSC_ILi64EEESI_NSB_IJNSC_ILi32EEEEEEEEENS_6half_tESM_NSA_8TiledMMAINSA_8MMA_AtomIJNSA_4SM904GMMA25MMA_64x64x16_F32F16F16_SSILNSQ_5MajorE0ELSS_1ELNSQ_7ScaleInE1ELST_1EEEEEENSA_6LayoutINSB_IJSE_SE_SE_EEENSB_IJNSC_ILi0EEESY_SY_EEEEENSB_IJNSA_10UnderscoreES11_S11_EEEEENS7_6detail26Sm90ImplicitGemmTileTraitsINSA_20SM90_TMA_LOAD_IM2COLENSA_14ComposedLayoutINSA_7SwizzleILi2ELi4ELi3EEENSA_18smem_ptr_flag_bitsILi16EEENSW_INSB_IJNSB_IJNSC_ILi8EEES1C_EEENSB_IJSJ_SE_EEENSB_IJSE_NSC_ILi28EEEEEEEEENSB_IJNSB_IJSJ_NSC_ILi256EEEEEENSB_IJSE_SY_EEENSB_IJSY_NSC_ILi2048EEEEEEEEEEEEEvEENS15_INSA_23SM90_TMA_LOAD_MULTICASTENS17_INS18_ILi3ELi4ELi3EEES1B_NSW_INSB_IJNSB_IJSI_SE_EEENSB_IJS1C_NSC_ILi4EEEEEES1G_EEENSB_IJS1K_NSB_IJSI_NSC_ILi512EEEEEES1M_EEEEEEEvEEEENS_8epilogue10collective6detail29Sm90TmaWarpSpecializedAdapterINS25_15DefaultEpilogueISM_NSB_IJNSB_IJllllEEESE_SY_EEES2A_NS24_6thread17LinearCombinationISM_Li1EffLNS2B_9ScaleType4KindE0ELNS_15FloatRoundStyleE2ESM_EENS_4gemm15EpilogueDefaultEEEEEvvEEEEvNT_6ParamsE --------------------------
	.section	.nv.info._ZN7cutlass13device_kernelINS_4conv6kernel13ConvUniversalINS1_16ConvProblemShapeILNS1_8OperatorE1ELi3EEENS1_10collective14CollectiveConvINS1_46MainloopSm90TmaGmmaWarpSpecializedImplicitGemmILS5_1ELi28ELi3EN4cute5tupleIJNSA_1CILi2EEENSC_ILi1EEESE_EEENS1_36KernelImplicitTmaWarpSpecializedSm90ELi1EEENSB_IJNSC_ILi64EEESI_NSB_IJNSC_ILi32EEEEEEEEENS_6half_tESM_NSA_8TiledMMAINSA_8MMA_AtomIJNSA_4SM904GMMA25MMA_64x64x16_F32F16F16_SSILNSQ_5MajorE0ELSS_1ELNSQ_7ScaleInE1ELST_1EEEEEENSA_6LayoutINSB_IJSE_SE_SE_EEENSB_IJNSC_ILi0EEESY_SY_EEEEENSB_IJNSA_10UnderscoreES11_S11_EEEEENS7_6detail26Sm90ImplicitGemmTileTraitsINSA_20SM90_TMA_LOAD_IM2COLENSA_14ComposedLayoutINSA_7SwizzleILi2ELi4ELi3EEENSA_18smem_ptr_flag_bitsILi16EEENSW_INSB_IJNSB_IJNSC_ILi8EEES1C_EEENSB_IJSJ_SE_EEENSB_IJSE_NSC_ILi28EEEEEEEEENSB_IJNSB_IJSJ_NSC_ILi256EEEEEENSB_IJSE_SY_EEENSB_IJSY_NSC_ILi2048EEEEEEEEEEEEEvEENS15_INSA_23SM90_TMA_LOAD_MULTICASTENS17_INS18_ILi3ELi4ELi3EEES1B_NSW_INSB_IJNSB_IJSI_SE_EEENSB_IJS1C_NSC_ILi4EEEEEES1G_EEENSB_IJS1K_NSB_IJSI_NSC_ILi512EEEEEES1M_EEEEEEEvEEEENS_8epilogue10collective6detail29Sm90TmaWarpSpecializedAdapterINS25_15DefaultEpilogueISM_NSB_IJNSB_IJllllEEESE_SY_EEES2A_NS24_6thread17LinearCombinationISM_Li1EffLNS2B_9ScaleType4KindE0ELNS_15FloatRoundStyleE2ESM_EENS_4gemm15EpilogueDefaultEEEEEvvEEEEvNT_6ParamsE,"",@"SHT_CUDA_INFO"
	.sectionflags	@""
	.align	4


	//----- nvinfo : EIATTR_CUDA_API_VERSION
	.align		4
        /*0000*/ 	.byte	0x04, 0x37
        /*0002*/ 	.short	(.L_18 - .L_17)
.L_17:
        /*0004*/ 	.word	0x00000082


	//----- nvinfo : EIATTR_KPARAM_INFO
	.align		4
.L_18:
        /*0008*/ 	.byte	0x04, 0x17
        /*000a*/ 	.short	(.L_20 - .L_19)
.L_19:
        /*000c*/ 	.word	0x00000000
        /*0010*/ 	.short	0x0000
        /*0012*/ 	.short	0x0070
        /*0014*/ 	.byte	0x00, 0xf0, 0x01, 0x10


	//----- nvinfo : EIATTR_SPARSE_MMA_MASK
	.align		4
.L_20:
        /*0018*/ 	.byte	0x03, 0x50
        /*001a*/ 	.short	0x0000


	//----- nvinfo : EIATTR_MAXREG_COUNT
	.align		4
        /*001c*/ 	.byte	0x03, 0x1b
        /*001e*/ 	.short	0x00ff


	//----- nvinfo : EIATTR_NUM_BARRIERS
	.align		4
        /*0020*/ 	.byte	0x02, 0x4c
        /*0022*/ 	.byte	0x01
	.zero		1


	//----- nvinfo : EIATTR_MERCURY_ISA_VERSION
	.align		4
        /*0024*/ 	.byte	0x03, 0x5f
        /*0026*/ 	.short	0x0101


	//----- nvinfo : EIATTR_COOP_GROUP_MASK_REGIDS
	.align		4
        /*0028*/ 	.byte	0x04, 0x29
        /*002a*/ 	.short	(.L_22 - .L_21)


	//   ....[0]....
.L_21:
        /*002c*/ 	.word	0xffffffff


	//   ....[1]....
        /*0030*/ 	.word	0xffffffff


	//   ....[2]....
        /*0034*/ 	.word	0xffffffff


	//   ....[3]....
        /*0038*/ 	.word	0xffffffff


	//----- nvinfo : EIATTR_COOP_GROUP_INSTR_OFFSETS
	.align		4
.L_22:
        /*003c*/ 	.byte	0x04, 0x28
        /*003e*/ 	.short	(.L_24 - .L_23)


	//   ....[0]....
.L_23:
        /*0040*/ 	.word	0x00000070


	//   ....[1]....
        /*0044*/ 	.word	0x00000080


	//   ....[2]....
        /*0048*/ 	.word	0x00000140


	//   ....[3]....
        /*004c*/ 	.word	0x000009d0


	//----- nvinfo : EIATTR_MBARRIER_INSTR_OFFSETS
	.align		4
.L_24:
        /*0050*/ 	.byte	0x04, 0x39
        /*0052*/ 	.short	(.L_26 - .L_25)


	//   ....[0]....
.L_25:
        /*0054*/ 	.word	0x00000310
        /*0058*/ 	.word	0x000000ff
        /*005c*/ 	.word	0x00038000
        /*0060*/ 	.short	0x0100
        /*0062*/ 	.byte	0x08
	.zero		1


	//   ....[1]....
        /*0064*/ 	.word	0x00000320
        /*0068*/ 	.word	0x000000ff
        /*006c*/ 	.word	0x000380e0
        /*0070*/ 	.short	0x0100
        /*0072*/ 	.byte	0x08
	.zero		1


	//   ....[2]....
        /*0074*/ 	.word	0x00000330
        /*0078*/ 	.word	0x000000ff
        /*007c*/ 	.word	0x00038008
        /*0080*/ 	.short	0x0100
        /*0082*/ 	.byte	0x08
	.zero		1


	//   ....[3]....
        /*0084*/ 	.word	0x00000340
        /*0088*/ 	.word	0x000000ff
        /*008c*/ 	.word	0x000380e8
        /*0090*/ 	.short	0x0100
        /*0092*/ 	.byte	0x08
	.zero		1


	//   ....[4]....
        /*0094*/ 	.word	0x00000350
        /*0098*/ 	.word	0x000000ff
        /*009c*/ 	.word	0x00038010
        /*00a0*/ 	.short	0x0100
        /*00a2*/ 	.byte	0x08
	.zero		1


	//   ....[5]....
        /*00a4*/ 	.word	0x00000360
        /*00a8*/ 	.word	0x000000ff
        /*00ac*/ 	.word	0x000380f0
        /*00b0*/ 	.short	0x0100
        /*00b2*/ 	.byte	0x08
	.zero		1


	//   ....[6]....
        /*00b4*/ 	.word	0x00000370
        /*00b8*/ 	.word	0x000000ff
        /*00bc*/ 	.word	0x00038018
        /*00c0*/ 	.short	0x0100
        /*00c2*/ 	.byte	0x08
	.zero		1


	//   ....[7]....
        /*00c4*/ 	.word	0x00000380
        /*00c8*/ 	.word	0x000000ff
        /*00cc*/ 	.word	0x000380f8
        /*00d0*/ 	.short	0x0100
        /*00d2*/ 	.byte	0x08
	.zero		1


	//   ....[8]....
        /*00d4*/ 	.word	0x00000390
        /*00d8*/ 	.word	0x000000ff
        /*00dc*/ 	.word	0x00038020
        /*00e0*/ 	.short	0x0100
        /*00e2*/ 	.byte	0x08
	.zero		1


	//   ....[9]....
        /*00e4*/ 	.word	0x000003a0
        /*00e8*/ 	.word	0x000000ff
        /*00ec*/ 	.word	0x00038100
        /*00f0*/ 	.short	0x0100
        /*00f2*/ 	.byte	0x08
	.zero		1


	//   ....[10]....
        /*00f4*/ 	.word	0x000003b0
        /*00f8*/ 	.word	0x000000ff
        /*00fc*/ 	.word	0x00038028
        /*0100*/ 	.short	0x0100
        /*0102*/ 	.byte	0x08
	.zero		1


	//   ....[11]....
        /*0104*/ 	.word	0x000003c0
        /*0108*/ 	.word	0x000000ff
        /*010c*/ 	.word	0x00038108
        /*0110*/ 	.short	0x0100
        /*0112*/ 	.byte	0x08
	.zero		1


	//   ....[12]....
        /*0114*/ 	.word	0x000003d0
        /*0118*/ 	.word	0x000000ff
        /*011c*/ 	.word	0x00038030
        /*0120*/ 	.short	0x0100
        /*0122*/ 	.byte	0x08
	.zero		1


	//   ....[13]....
        /*0124*/ 	.word	0x000003e0
        /*0128*/ 	.word	0x000000ff
        /*012c*/ 	.word	0x00038110
        /*0130*/ 	.short	0x0100
        /*0132*/ 	.byte	0x08
	.zero		1


	//   ....[14]....
        /*0134*/ 	.word	0x000003f0
        /*0138*/ 	.word	0x000000ff
        /*013c*/ 	.word	0x00038038
        /*0140*/ 	.short	0x0100
        /*0142*/ 	.byte	0x08
	.zero		1


	//   ....[15]....
        /*0144*/ 	.word	0x00000400
        /*0148*/ 	.word	0x000000ff
        /*014c*/ 	.word	0x00038118
        /*0150*/ 	.short	0x0100
        /*0152*/ 	.byte	0x08
	.zero		1


	//   ....[16]....
        /*0154*/ 	.word	0x00000410
        /*0158*/ 	.word	0x000000ff
        /*015c*/ 	.word	0x00038040
        /*0160*/ 	.short	0x0100
        /*0162*/ 	.byte	0x08
	.zero		1


	//   ....[17]....
        /*0164*/ 	.word	0x00000420
        /*0168*/ 	.word	0x000000ff
        /*016c*/ 	.word	0x00038120
        /*0170*/ 	.short	0x0100
        /*0172*/ 	.byte	0x08
	.zero		1


	//   ....[18]....
        /*0174*/ 	.word	0x00000430
        /*0178*/ 	.word	0x000000ff
        /*017c*/ 	.word	0x00038048
        /*0180*/ 	.short	0x0100
        /*0182*/ 	.byte	0x08
	.zero		1


	//   ....[19]....
        /*0184*/ 	.word	0x00000440
        /*0188*/ 	.word	0x000000ff
        /*018c*/ 	.word	0x00038128
        /*0190*/ 	.short	0x0100
        /*0192*/ 	.byte	0x08
	.zero		1


	//   ....[20]....
        /*0194*/ 	.word	0x00000450
        /*0198*/ 	.word	0x000000ff
        /*019c*/ 	.word	0x00038050
        /*01a0*/ 	.short	0x0100
        /*01a2*/ 	.byte	0x08
	.zero		1


	//   ....[21]....
        /*01a4*/ 	.word	0x00000460
        /*01a8*/ 	.word	0x000000ff
        /*01ac*/ 	.word	0x00038130
        /*01b0*/ 	.short	0x0100
        /*01b2*/ 	.byte	0x08
	.zero		1


	//   ....[22]....
        /*01b4*/ 	.word	0x00000470
        /*01b8*/ 	.word	0x000000ff
        /*01bc*/ 	.word	0x00038058
        /*01c0*/ 	.short	0x0100
        /*01c2*/ 	.byte	0x08
	.zero		1


	//   ....[23]....
        /*01c4*/ 	.word	0x00000480
        /*01c8*/ 	.word	0x000000ff
        /*01cc*/ 	.word	0x00038138
        /*01d0*/ 	.short	0x0100
        /*01d2*/ 	.byte	0x08
	.zero		1


	//   ....[24]....
        /*01d4*/ 	.word	0x00000490
        /*01d8*/ 	.word	0x000000ff
        /*01dc*/ 	.word	0x00038060
        /*01e0*/ 	.short	0x0100
        /*01e2*/ 	.byte	0x08
	.zero		1


	//   ....[25]....
        /*01e4*/ 	.word	0x000004a0
        /*01e8*/ 	.word	0x000000ff
        /*01ec*/ 	.word	0x00038140
        /*01f0*/ 	.short	0x0100
        /*01f2*/ 	.byte	0x08
	.zero		1


	//   ....[26]....
        /*01f4*/ 	.word	0x000004b0
        /*01f8*/ 	.word	0x000000ff
        /*01fc*/ 	.word	0x00038068
        /*0200*/ 	.short	0x0100
        /*0202*/ 	.byte	0x08
	.zero		1


	//   ....[27]....
        /*0204*/ 	.word	0x000004c0
        /*0208*/ 	.word	0x000000ff
        /*020c*/ 	.word	0x00038148
        /*0210*/ 	.short	0x0100
        /*0212*/ 	.byte	0x08
	.zero		1


	//   ....[28]....
        /*0214*/ 	.word	0x000004d0
        /*0218*/ 	.word	0x000000ff
        /*021c*/ 	.word	0x00038070
        /*0220*/ 	.short	0x0100
        /*0222*/ 	.byte	0x08
	.zero		1


	//   ....[29]....
        /*0224*/ 	.word	0x000004e0
        /*0228*/ 	.word	0x000000ff
        /*022c*/ 	.word	0x00038150
        /*0230*/ 	.short	0x0100
        /*0232*/ 	.byte	0x08
	.zero		1


	//   ....[30]....
        /*0234*/ 	.word	0x000004f0
        /*0238*/ 	.word	0x000000ff
        /*023c*/ 	.word	0x00038078
        /*0240*/ 	.short	0x0100
        /*0242*/ 	.byte	0x08
	.zero		1


	//   ....[31]....
        /*0244*/ 	.word	0x00000500
        /*0248*/ 	.word	0x000000ff
        /*024c*/ 	.word	0x00038158
        /*0250*/ 	.short	0x0100
        /*0252*/ 	.byte	0x08
	.zero		1


	//   ....[32]....
        /*0254*/ 	.word	0x00000510
        /*0258*/ 	.word	0x000000ff
        /*025c*/ 	.word	0x00038080
        /*0260*/ 	.short	0x0100
        /*0262*/ 	.byte	0x08
	.zero		1


	//   ....[33]....
        /*0264*/ 	.word	0x00000520
        /*0268*/ 	.word	0x000000ff
        /*026c*/ 	.word	0x00038160
        /*0270*/ 	.short	0x0100
        /*0272*/ 	.byte	0x08
	.zero		1


	//   ....[34]....
        /*0274*/ 	.word	0x00000530
        /*0278*/ 	.word	0x000000ff
        /*027c*/ 	.word	0x00038088
        /*0280*/ 	.short	0x0100
        /*0282*/ 	.byte	0x08
	.zero		1


	//   ....[35]....
        /*0284*/ 	.word	0x00000540
        /*0288*/ 	.word	0x000000ff
        /*028c*/ 	.word	0x00038168
        /*0290*/ 	.short	0x0100
        /*0292*/ 	.byte	0x08
	.zero		1


	//   ....[36]....
        /*0294*/ 	.word	0x00000550
        /*0298*/ 	.word	0x000000ff
        /*029c*/ 	.word	0x00038090
        /*02a0*/ 	.short	0x0100
        /*02a2*/ 	.byte	0x08
	.zero		1


	//   ....[37]....
        /*02a4*/ 	.word	0x00000560
        /*02a8*/ 	.word	0x000000ff
        /*02ac*/ 	.word	0x00038170
        /*02b0*/ 	.short	0x0100
        /*02b2*/ 	.byte	0x08
	.zero		1


	//   ....[38]....
        /*02b4*/ 	.word	0x00000570
        /*02b8*/ 	.word	0x000000ff
        /*02bc*/ 	.word	0x00038098
        /*02c0*/ 	.short	0x0100
        /*02c2*/ 	.byte	0x08
	.zero		1


	//   ....[39]....
        /*02c4*/ 	.word	0x00000580
        /*02c8*/ 	.word	0x000000ff
        /*02cc*/ 	.word	0x00038178
        /*02d0*/ 	.short	0x0100
        /*02d2*/ 	.byte	0x08
	.zero		1


	//   ....[40]....
        /*02d4*/ 	.word	0x00000590
        /*02d8*/ 	.word	0x000000ff
        /*02dc*/ 	.word	0x000380a0
        /*02e0*/ 	.short	0x0100
        /*02e2*/ 	.byte	0x08
	.zero		1


	//   ....[41]....
        /*02e4*/ 	.word	0x000005a0
        /*02e8*/ 	.word	0x000000ff
        /*02ec*/ 	.word	0x00038180
        /*02f0*/ 	.short	0x0100
        /*02f2*/ 	.byte	0x08
	.zero		1


	//   ....[42]....
        /*02f4*/ 	.word	0x000005b0
        /*02f8*/ 	.word	0x000000ff
        /*02fc*/ 	.word	0x000380a8
        /*0300*/ 	.short	0x0100
        /*0302*/ 	.byte	0x08
	.zero		1


	//   ....[43]....
        /*0304*/ 	.word	0x000005c0
        /*0308*/ 	.word	0x000000ff
        /*030c*/ 	.word	0x00038188
        /*0310*/ 	.short	0x0100
        /*0312*/ 	.byte	0x08
	.zero		1


	//   ....[44]....
        /*0314*/ 	.word	0x000005d0
        /*0318*/ 	.word	0x000000ff
        /*031c*/ 	.word	0x000380b0
        /*0320*/ 	.short	0x0100
        /*0322*/ 	.byte	0x08
	.zero		1


	//   ....[45]....
        /*0324*/ 	.word	0x000005e0
        /*0328*/ 	.word	0x000000ff
        /*032c*/ 	.word	0x00038190
        /*0330*/ 	.short	0x0100
        /*0332*/ 	.byte	0x08
	.zero		1


	//   ....[46]....
        /*0334*/ 	.word	0x000005f0
        /*0338*/ 	.word	0x000000ff
        /*033c*/ 	.word	0x000380b8
        /*0340*/ 	.short	0x0100
        /*0342*/ 	.byte	0x08
	.zero		1


	//   ....[47]....
        /*0344*/ 	.word	0x00000600
        /*0348*/ 	.word	0x000000ff
        /*034c*/ 	.word	0x00038198
        /*0350*/ 	.short	0x0100
        /*0352*/ 	.byte	0x08
	.zero		1


	//   ....[48]....
        /*0354*/ 	.word	0x00000610
        /*0358*/ 	.word	0x000000ff
        /*035c*/ 	.word	0x000380c0
        /*0360*/ 	.short	0x0100
        /*0362*/ 	.byte	0x08
	.zero		1


	//   ....[49]....
        /*0364*/ 	.word	0x00000620
        /*0368*/ 	.word	0x000000ff
        /*036c*/ 	.word	0x000381a0
        /*0370*/ 	.short	0x0100
        /*0372*/ 	.byte	0x08
	.zero		1


	//   ....[50]....
        /*0374*/ 	.word	0x00000630
        /*0378*/ 	.word	0x000000ff
        /*037c*/ 	.word	0x000380c8
        /*0380*/ 	.short	0x0100
        /*0382*/ 	.byte	0x08
	.zero		1


	//   ....[51]....
        /*0384*/ 	.word	0x00000640
        /*0388*/ 	.word	0x000000ff
        /*038c*/ 	.word	0x000381a8
        /*0390*/ 	.short	0x0100
        /*0392*/ 	.byte	0x08
	.zero		1


	//   ....[52]....
        /*0394*/ 	.word	0x00000650
        /*0398*/ 	.word	0x000000ff
        /*039c*/ 	.word	0x000380d0
        /*03a0*/ 	.short	0x0100
        /*03a2*/ 	.byte	0x08
	.zero		1


	//   ....[53]....
        /*03a4*/ 	.word	0x00000660
        /*03a8*/ 	.word	0x000000ff
        /*03ac*/ 	.word	0x000381b0
        /*03b0*/ 	.short	0x0100
        /*03b2*/ 	.byte	0x08
	.zero		1


	//   ....[54]....
        /*03b4*/ 	.word	0x00000670
        /*03b8*/ 	.word	0x000000ff
        /*03bc*/ 	.word	0x000380d8
        /*03c0*/ 	.short	0x0100
        /*03c2*/ 	.byte	0x08
	.zero		1


	//   ....[55]....
        /*03c4*/ 	.word	0x00000680
        /*03c8*/ 	.word	0x000000ff
        /*03cc*/ 	.word	0x000381b8
        /*03d0*/ 	.short	0x0100
        /*03d2*/ 	.byte	0x08
	.zero		1


	//   ....[56]....
        /*03d4*/ 	.word	0x00000f40
        /*03d8*/ 	.word	0x00000008
        /*03dc*/ 	.word	0x00038000
        /*03e0*/ 	.short	0x010a
        /*03e2*/ 	.byte	0x3f
	.zero		1


	//   ....[57]....
        /*03e4*/ 	.word	0x00001220
        /*03e8*/ 	.word	0x0000000b
        /*03ec*/ 	.word	0x00038000
        /*03f0*/ 	.short	0x010a
        /*03f2*/ 	.byte	0x3f
	.zero		1


	//   ....[58]....
        /*03f4*/ 	.word	0x00001380
        /*03f8*/ 	.word	0x0000000a
        /*03fc*/ 	.word	0x00000000
        /*0400*/ 	.short	0x0101
        /*0402*/ 	.byte	0x3f
	.zero		1


	//   ....[59]....
        /*0404*/ 	.word	0x000015c0
        /*0408*/ 	.word	0x00000008
        /*040c*/ 	.word	0x00000000
        /*0410*/ 	.short	0x0101
        /*0412*/ 	.byte	0x3f
	.zero		1


	//   ....[60]....
        /*0414*/ 	.word	0x00003da0
        /*0418*/ 	.word	0x00000009
        /*041c*/ 	.word	0x000380e0
        /*0420*/ 	.short	0x010a
        /*0422*/ 	.byte	0x3f
	.zero		1


	//   ....[61]....
        /*0424*/ 	.word	0x000045c0
        /*0428*/ 	.word	0x00000002
        /*042c*/ 	.word	0x00000000
        /*0430*/ 	.short	0x010a
        /*0432*/ 	.byte	0x3f
	.zero		1


	//   ....[62]....
        /*0434*/ 	.word	0x00004670
        /*0438*/ 	.word	0x00000002
        /*043c*/ 	.word	0x00000000
        /*0440*/ 	.short	0x010a
        /*0442*/ 	.byte	0x3f
	.zero		1


	//   ....[63]....
        /*0444*/ 	.word	0x00004720
        /*0448*/ 	.word	0x00000002
        /*044c*/ 	.word	0x00000000
        /*0450*/ 	.short	0x010a
        /*0452*/ 	.byte	0x3f
	.zero		1


	//   ....[64]....
        /*0454*/ 	.word	0x000047d0
        /*0458*/ 	.word	0x00000002
        /*045c*/ 	.word	0x00000000
        /*0460*/ 	.short	0x010a
        /*0462*/ 	.byte	0x3f
	.zero		1


	//   ....[65]....
        /*0464*/ 	.word	0x00004880
        /*0468*/ 	.word	0x00000002
        /*046c*/ 	.word	0x00000000
        /*0470*/ 	.short	0x010a
        /*0472*/ 	.byte	0x3f
	.zero		1


	//   ....[66]....
        /*0474*/ 	.word	0x00004930
        /*0478*/ 	.word	0x00000002
        /*047c*/ 	.word	0x00000000
        /*0480*/ 	.short	0x010a
        /*0482*/ 	.byte	0x3f
	.zero		1


	//   ....[67]....
        /*0484*/ 	.word	0x000049e0
        /*0488*/ 	.word	0x00000002
        /*048c*/ 	.word	0x00000000
        /*0490*/ 	.short	0x010a
        /*0492*/ 	.byte	0x3f
	.zero		1


	//   ....[68]....
        /*0494*/ 	.word	0x00004a90
        /*0498*/ 	.word	0x00000002
        /*049c*/ 	.word	0x00000000
        /*04a0*/ 	.short	0x010a
        /*04a2*/ 	.byte	0x3f
	.zero		1


	//   ....[69]....
        /*04a4*/ 	.word	0x00004b40
        /*04a8*/ 	.word	0x00000002
        /*04ac*/ 	.word	0x00000000
        /*04b0*/ 	.short	0x010a
        /*04b2*/ 	.byte	0x3f
	.zero		1


	//   ....[70]....
        /*04b4*/ 	.word	0x00004bf0
        /*04b8*/ 	.word	0x00000002
        /*04bc*/ 	.word	0x00000000
        /*04c0*/ 	.short	0x010a
        /*04c2*/ 	.byte	0x3f
	.zero		1


	//   ....[71]....
        /*04c4*/ 	.word	0x00004ca0
        /*04c8*/ 	.word	0x00000002
        /*04cc*/ 	.word	0x00000000
        /*04d0*/ 	.short	0x010a
        /*04d2*/ 	.byte	0x3f
	.zero		1


	//   ....[72]....
        /*04d4*/ 	.word	0x00004d50
        /*04d8*/ 	.word	0x00000002
        /*04dc*/ 	.word	0x00000000
        /*04e0*/ 	.short	0x010a
        /*04e2*/ 	.byte	0x3f
	.zero		1


	//   ....[73]....
        /*04e4*/ 	.word	0x00004e00
        /*04e8*/ 	.word	0x00000002
        /*04ec*/ 	.word	0x00000000
        /*04f0*/ 	.short	0x010a
        /*04f2*/ 	.byte	0x3f
	.zero		1


	//   ....[74]....
        /*04f4*/ 	.word	0x00004eb0
        /*04f8*/ 	.word	0x00000002
        /*04fc*/ 	.word	0x00000000
        /*0500*/ 	.short	0x010a
        /*0502*/ 	.byte	0x3f
	.zero		1


	//   ....[75]....
        /*0504*/ 	.word	0x00004f60
        /*0508*/ 	.word	0x00000002
        /*050c*/ 	.word	0x00000000
        /*0510*/ 	.short	0x010a
        /*0512*/ 	.byte	0x3f
	.zero		1


	//   ....[76]....
        /*0514*/ 	.word	0x00005010
        /*0518*/ 	.word	0x00000002
        /*051c*/ 	.word	0x00000000
        /*0520*/ 	.short	0x010a
        /*0522*/ 	.byte	0x3f
	.zero		1


	//   ....[77]....
        /*0524*/ 	.word	0x000050c0
        /*0528*/ 	.word	0x00000002
        /*052c*/ 	.word	0x00000000
        /*0530*/ 	.short	0x010a
        /*0532*/ 	.byte	0x3f
	.zero		1


	//   ....[78]....
        /*0534*/ 	.word	0x00005170
        /*0538*/ 	.word	0x00000002
        /*053c*/ 	.word	0x00000000
        /*0540*/ 	.short	0x010a
        /*0542*/ 	.byte	0x3f
	.zero		1


	//   ....[79]....
        /*0544*/ 	.word	0x00005220
        /*0548*/ 	.word	0x00000002
        /*054c*/ 	.word	0x00000000
        /*0550*/ 	.short	0x010a
        /*0552*/ 	.byte	0x3f
	.zero		1


	//   ....[80]....
        /*0554*/ 	.word	0x000052d0
        /*0558*/ 	.word	0x00000002
        /*055c*/ 	.word	0x00000000
        /*0560*/ 	.short	0x010a
        /*0562*/ 	.byte	0x3f
	.zero		1


	//   ....[81]....
        /*0564*/ 	.word	0x00005380
        /*0568*/ 	.word	0x00000002
        /*056c*/ 	.word	0x00000000
        /*0570*/ 	.short	0x010a
        /*0572*/ 	.byte	0x3f
	.zero		1


	//   ....[82]....
        /*0574*/ 	.word	0x00005430
        /*0578*/ 	.word	0x00000002
        /*057c*/ 	.word	0x00000000
        /*0580*/ 	.short	0x010a
        /*0582*/ 	.byte	0x3f
	.zero		1


	//   ....[83]....
        /*0584*/ 	.word	0x000054e0
        /*0588*/ 	.word	0x00000002
        /*058c*/ 	.word	0x00000000
        /*0590*/ 	.short	0x010a
        /*0592*/ 	.byte	0x3f
	.zero		1


	//   ....[84]....
        /*0594*/ 	.word	0x00005590
        /*0598*/ 	.word	0x00000002
        /*059c*/ 	.word	0x00000000
        /*05a0*/ 	.short	0x010a
        /*05a2*/ 	.byte	0x3f
	.zero		1


	//   ....[85]....
        /*05a4*/ 	.word	0x00005640
        /*05a8*/ 	.word	0x00000002
        /*05ac*/ 	.word	0x00000000
        /*05b0*/ 	.short	0x010a
        /*05b2*/ 	.byte	0x3f
	.zero		1


	//   ....[86]....
        /*05b4*/ 	.word	0x000056f0
        /*05b8*/ 	.word	0x00000002
        /*05bc*/ 	.word	0x00000000
        /*05c0*/ 	.short	0x010a
        /*05c2*/ 	.byte	0x3f
	.zero		1


	//   ....[87]....
        /*05c4*/ 	.word	0x000057a0
        /*05c8*/ 	.word	0x00000002
        /*05cc*/ 	.word	0x00000000
        /*05d0*/ 	.short	0x010a
        /*05d2*/ 	.byte	0x3f
	.zero		1


	//   ....[88]....
        /*05d4*/ 	.word	0x00005850
        /*05d8*/ 	.word	0x00000003
        /*05dc*/ 	.word	0x00000000
        /*05e0*/ 	.short	0x010a
        /*05e2*/ 	.byte	0x3f
	.zero		1


	//----- nvinfo : EIATTR_NUM_MBARRIERS
	.align		4
.L_26:
        /*05e4*/ 	.byte	0x03, 0x38
        /*05e6*/ 	.short	0x0038


	//----- nvinfo : EIATTR_EXIT_INSTR_OFFSETS
	.align		4
        /*05e8*/ 	.byte	0x04, 0x1c
        /*05ea*/ 	.short	(.L_28 - .L_27)


	//   ....[0]....
.L_27:
        /*05ec*/ 	.word	0x00000d70


	//   ....[1]....
        /*05f0*/ 	.word	0x00001720


	//   ....[2]....
        /*05f4*/ 	.word	0x00003100


	//   ....[3]....
        /*05f8*/ 	.word	0x00003130


	//   ....[4]....
        /*05fc*/ 	.word	0x00003b80


	//   ....[5]....
        /*0600*/ 	.word	0x00003bb0


	//   ....[6]....
        /*0604*/ 	.word	0x00003bd0


	//   ....[7]....
        /*0608*/ 	.word	0x000044b0


	//   ....[8]....
        /*060c*/ 	.word	0x00005880


	//----- nvinfo : EIATTR_MAX_THREADS
	.align		4
.L_28:
        /*0610*/ 	.byte	0x04, 0x05
        /*0612*/ 	.short	(.L_30 - .L_29)
.L_29:
        /*0614*/ 	.word	0x00000100
        /*0618*/ 	.word	0x00000001
        /*061c*/ 	.word	0x00000001


	//----- nvinfo : EIATTR_CRS_STACK_SIZE
	.align		4
.L_30:
        /*0620*/ 	.byte	0x04, 0x1e
        /*0622*/ 	.short	(.L_32 - .L_31)
.L_31:
        /*0624*/ 	.word	0x00000000


	//----- nvinfo : EIATTR_CBANK_PARAM_SIZE
	.align		4
.L_32:
        /*0628*/ 	.byte	0x03, 0x19
        /*062a*/ 	.short	0x0470


	//----- nvinfo : EIATTR_PARAM_CBANK
	.align		4
        /*062c*/ 	.byte	0x04, 0x0a
        /*062e*/ 	.short	(.L_34 - .L_33)
	.align		4
.L_33:
        /*0630*/ 	.word	index@(.nv.constant0._ZN7cutlass13device_kernelINS_4conv6kernel13ConvUniversalINS1_16ConvProblemShapeILNS1_8OperatorE1ELi3EEENS1_10collective14CollectiveConvINS1_46MainloopSm90TmaGmmaWarpSpecializedImplicitGemmILS5_1ELi28ELi3EN4cute5tupleIJNSA_1CILi2EEENSC_ILi1EEESE_EEENS1_36KernelImplicitTmaWarpSpecializedSm90ELi1EEENSB_IJNSC_ILi64EEESI_NSB_IJNSC_ILi32EEEEEEEEENS_6half_tESM_NSA_8TiledMMAINSA_8MMA_AtomIJNSA_4SM904GMMA25MMA_64x64x16_F32F16F16_SSILNSQ_5MajorE0ELSS_1ELNSQ_7ScaleInE1ELST_1EEEEEENSA_6LayoutINSB_IJSE_SE_SE_EEENSB_IJNSC_ILi0EEESY_SY_EEEEENSB_IJNSA_10UnderscoreES11_S11_EEEEENS7_6detail26Sm90ImplicitGemmTileTraitsINSA_20SM90_TMA_LOAD_IM2COLENSA_14ComposedLayoutINSA_7SwizzleILi2ELi4ELi3EEENSA_18smem_ptr_flag_bitsILi16EEENSW_INSB_IJNSB_IJNSC_ILi8EEES1C_EEENSB_IJSJ_SE_EEENSB_IJSE_NSC_ILi28EEEEEEEEENSB_IJNSB_IJSJ_NSC_ILi256EEEEEENSB_IJSE_SY_EEENSB_IJSY_NSC_ILi2048EEEEEEEEEEEEEvEENS15_INSA_23SM90_TMA_LOAD_MULTICASTENS17_INS18_ILi3ELi4ELi3EEES1B_NSW_INSB_IJNSB_IJSI_SE_EEENSB_IJS1C_NSC_ILi4EEEEEES1G_EEENSB_IJS1K_NSB_IJSI_NSC_ILi512EEEEEES1M_EEEEEEEvEEEENS_8epilogue10collective6detail29Sm90TmaWarpSpecializedAdapterINS25_15DefaultEpilogueISM_NSB_IJNSB_IJllllEEESE_SY_EEES2A_NS24_6thread17LinearCombinationISM_Li1EffLNS2B_9ScaleType4KindE0ELNS_15FloatRoundStyleE2ESM_EENS_4gemm15EpilogueDefaultEEEEEvvEEEEvNT_6ParamsE)
        /*0634*/ 	.short	0x0210
        /*0636*/ 	.short	0x0470


	//----- nvinfo : EIATTR_SW_WAR
	.align		4
.L_34:
        /*0638*/ 	.byte	0x04, 0x36
        /*063a*/ 	.short	(.L_36 - .L_35)
.L_35:
        /*063c*/ 	.word	0x00000008
.L_36:


//--------------------- .nv.callgraph             --------------------------
	.section	.nv.callgraph,"",@"SHT_CUDA_CALLGRAPH"
	.align	4
	.sectionentsize	8
	.align		4
        /*0000*/ 	.word	0x00000000
	.align		4
        /*0004*/ 	.word	0xffffffff
	.align		4
        /*0008*/ 	.word	0x00000000
	.align		4
        /*000c*/ 	.word	0xfffffffe
	.align		4
        /*0010*/ 	.word	0x00000000
	.align		4
        /*0014*/ 	.word	0xfffffffd
	.align		4
        /*0018*/ 	.word	0x00000000
	.align		4
        /*001c*/ 	.word	0xfffffffc


//--------------------- .nv.constant4             --------------------------
	.section	.nv.constant4,"a",@progbits
	.align	8
	.align		8
.nv.constant4:
        /*0000*/ 	.dword	_ZN39_INTERNAL_79d2d881_4_k_cu_b0111ef4_26714cuda3std3__45__cpo5beginE
	.align		8
        /*0008*/ 	.dword	_ZN39_INTERNAL_79d2d881_4_k_cu_b0111ef4_26714cuda3std3__45__cpo3endE
	.align		8
        /*0010*/ 	.dword	_ZN39_INTERNAL_79d2d881_4_k_cu_b0111ef4_26714cuda3std3__45__cpo6cbeginE
	.align		8
        /*0018*/ 	.dword	_ZN39_INTERNAL_79d2d881_4_k_cu_b0111ef4_26714cuda3std3__45__cpo4cendE
	.align		8
        /*0020*/ 	.dword	_ZN39_INTERNAL_79d2d881_4_k_cu_b0111ef4_26714cuda3std3__441_GLOBAL__N__79d2d881_4_k_cu_b0111ef4_26716ignoreE
	.align		8
        /*0028*/ 	.dword	_ZN39_INTERNAL_79d2d881_4_k_cu_b0111ef4_26714cuda3std3__419piecewise_constructE
	.align		8
        /*0030*/ 	.dword	_ZN39_INTERNAL_79d2d881_4_k_cu_b0111ef4_26714cuda3std3__48in_placeE
	.align		8
        /*0038*/ 	.dword	_ZN39_INTERNAL_79d2d881_4_k_cu_b0111ef4_26714cuda3std6ranges3__45__cpo4swapE
	.align		8
        /*0040*/ 	.dword	_ZN39_INTERNAL_79d2d881_4_k_cu_b0111ef4_26714cuda3std6ranges3__45__cpo9iter_moveE
	.align		8
        /*0048*/ 	.dword	_ZN39_INTERNAL_79d2d881_4_k_cu_b0111ef4_26714cute7productE
	.align		8
        /*0050*/ 	.dword	_ZN39_INTERNAL_79d2d881_4_k_cu_b0111ef4_26714cute1_E


//--------------------- .text._ZN7cutlass13device_kernelINS_4conv6kernel13ConvUniversalINS1_16ConvProblemShapeILNS1_8OperatorE1ELi3EEENS1_10collective14CollectiveConvINS1_46MainloopSm90TmaGmmaWarpSpecializedImplicitGemmILS5_1ELi28ELi3EN4cute5tupleIJNSA_1CILi2EEENSC_ILi1EEESE_EEENS1_36KernelImplicitTmaWarpSpecializedSm90ELi1EEENSB_IJNSC_ILi64EEESI_NSB_IJNSC_ILi32EEEEEEEEENS_6half_tESM_NSA_8TiledMMAINSA_8MMA_AtomIJNSA_4SM904GMMA25MMA_64x64x16_F32F16F16_SSILNSQ_5MajorE0ELSS_1ELNSQ_7ScaleInE1ELST_1EEEEEENSA_6LayoutINSB_IJSE_SE_SE_EEENSB_IJNSC_ILi0EEESY_SY_EEEEENSB_IJNSA_10UnderscoreES11_S11_EEEEENS7_6detail26Sm90ImplicitGemmTileTraitsINSA_20SM90_TMA_LOAD_IM2COLENSA_14ComposedLayoutINSA_7SwizzleILi2ELi4ELi3EEENSA_18smem_ptr_flag_bitsILi16EEENSW_INSB_IJNSB_IJNSC_ILi8EEES1C_EEENSB_IJSJ_SE_EEENSB_IJSE_NSC_ILi28EEEEEEEEENSB_IJNSB_IJSJ_NSC_ILi256EEEEEENSB_IJSE_SY_EEENSB_IJSY_NSC_ILi2048EEEEEEEEEEEEEvEENS15_INSA_23SM90_TMA_LOAD_MULTICASTENS17_INS18_ILi3ELi4ELi3EEES1B_NSW_INSB_IJNSB_IJSI_SE_EEENSB_IJS1C_NSC_ILi4EEEEEES1G_EEENSB_IJS1K_NSB_IJSI_NSC_ILi512EEEEEES1M_EEEEEEEvEEEENS_8epilogue10collective6detail29Sm90TmaWarpSpecializedAdapterINS25_15DefaultEpilogueISM_NSB_IJNSB_IJllllEEESE_SY_EEES2A_NS24_6thread17LinearCombinationISM_Li1EffLNS2B_9ScaleType4KindE0ELNS_15FloatRoundStyleE2ESM_EENS_4gemm15EpilogueDefaultEEEEEvvEEEEvNT_6ParamsE --------------------------
	.section	.text._ZN7cutlass13device_kernelINS_4conv6kernel13ConvUniversalINS1_16ConvProblemShapeILNS1_8OperatorE1ELi3EEENS1_10collective14CollectiveConvINS1_46MainloopSm90TmaGmmaWarpSpecializedImplicitGemmILS5_1ELi28ELi3EN4cute5tupleIJNSA_1CILi2EEENSC_ILi1EEESE_EEENS1_36KernelImplicitTmaWarpSpecializedSm90ELi1EEENSB_IJNSC_ILi64EEESI_NSB_IJNSC_ILi32EEEEEEEEENS_6half_tESM_NSA_8TiledMMAINSA_8MMA_AtomIJNSA_4SM904GMMA25MMA_64x64x16_F32F16F16_SSILNSQ_5MajorE0ELSS_1ELNSQ_7ScaleInE1ELST_1EEEEEENSA_6LayoutINSB_IJSE_SE_SE_EEENSB_IJNSC_ILi0EEESY_SY_EEEEENSB_IJNSA_10UnderscoreES11_S11_EEEEENS7_6detail26Sm90ImplicitGemmTileTraitsINSA_20SM90_TMA_LOAD_IM2COLENSA_14ComposedLayoutINSA_7SwizzleILi2ELi4ELi3EEENSA_18smem_ptr_flag_bitsILi16EEENSW_INSB_IJNSB_IJNSC_ILi8EEES1C_EEENSB_IJSJ_SE_EEENSB_IJSE_NSC_ILi28EEEEEEEEENSB_IJNSB_IJSJ_NSC_ILi256EEEEEENSB_IJSE_SY_EEENSB_IJSY_NSC_ILi2048EEEEEEEEEEEEEvEENS15_INSA_23SM90_TMA_LOAD_MULTICASTENS17_INS18_ILi3ELi4ELi3EEES1B_NSW_INSB_IJNSB_IJSI_SE_EEENSB_IJS1C_NSC_ILi4EEEEEES1G_EEENSB_IJS1K_NSB_IJSI_NSC_ILi512EEEEEES1M_EEEEEEEvEEEENS_8epilogue10collective6detail29Sm90TmaWarpSpecializedAdapterINS25_15DefaultEpilogueISM_NSB_IJNSB_IJllllEEESE_SY_EEES2A_NS24_6thread17LinearCombinationISM_Li1EffLNS2B_9ScaleType4KindE0ELNS_15FloatRoundStyleE2ESM_EENS_4gemm15EpilogueDefaultEEEEEvvEEEEvNT_6ParamsE,"ax",@progbits
	.align	128
.text._ZN7cutlass13device_kernelINS_4conv6kernel13ConvUniversalINS1_16ConvProblemShapeILNS1_8OperatorE1ELi3EEENS1_10collective14CollectiveConvINS1_46MainloopSm90TmaGmmaWarpSpecializedImplicitGemmILS5_1ELi28ELi3EN4cute5tupleIJNSA_1CILi2EEENSC_ILi1EEESE_EEENS1_36KernelImplicitTmaWarpSpecializedSm90ELi1EEENSB_IJNSC_ILi64EEESI_NSB_IJNSC_ILi32EEEEEEEEENS_6half_tESM_NSA_8TiledMMAINSA_8MMA_AtomIJNSA_4SM904GMMA25MMA_64x64x16_F32F16F16_SSILNSQ_5MajorE0ELSS_1ELNSQ_7ScaleInE1ELST_1EEEEEENSA_6LayoutINSB_IJSE_SE_SE_EEENSB_IJNSC_ILi0EEESY_SY_EEEEENSB_IJNSA_10UnderscoreES11_S11_EEEEENS7_6detail26Sm90ImplicitGemmTileTraitsINSA_20SM90_TMA_LOAD_IM2COLENSA_14ComposedLayoutINSA_7SwizzleILi2ELi4ELi3EEENSA_18smem_ptr_flag_bitsILi16EEENSW_INSB_IJNSB_IJNSC_ILi8EEES1C_EEENSB_IJSJ_SE_EEENSB_IJSE_NSC_ILi28EEEEEEEEENSB_IJNSB_IJSJ_NSC_ILi256EEEEEENSB_IJSE_SY_EEENSB_IJSY_NSC_ILi2048EEEEEEEEEEEEEvEENS15_INSA_23SM90_TMA_LOAD_MULTICASTENS17_INS18_ILi3ELi4ELi3EEES1B_NSW_INSB_IJNSB_IJSI_SE_EEENSB_IJS1C_NSC_ILi4EEEEEES1G_EEENSB_IJS1K_NSB_IJSI_NSC_ILi512EEEEEES1M_EEEEEEEvEEEENS_8epilogue10collective6detail29Sm90TmaWarpSpecializedAdapterINS25_15DefaultEpilogueISM_NSB_IJNSB_IJllllEEESE_SY_EEES2A_NS24_6thread17LinearCombinationISM_Li1EffLNS2B_9ScaleType4KindE0ELNS_15FloatRoundStyleE2ESM_EENS_4gemm15EpilogueDefaultEEEEEvvEEEEvNT_6ParamsE:
        .type           _ZN7cutlass13device_kernelINS_4conv6kernel13ConvUniversalINS1_16ConvProblemShapeILNS1_8OperatorE1ELi3EEENS1_10collective14CollectiveConvINS1_46MainloopSm90TmaGmmaWarpSpecializedImplicitGemmILS5_1ELi28ELi3EN4cute5tupleIJNSA_1CILi2EEENSC_ILi1EEESE_EEENS1_36KernelImplicitTmaWarpSpecializedSm90ELi1EEENSB_IJNSC_ILi64EEESI_NSB_IJNSC_ILi32EEEEEEEEENS_6half_tESM_NSA_8TiledMMAINSA_8MMA_AtomIJNSA_4SM904GMMA25MMA_64x64x16_F32F16F16_SSILNSQ_5MajorE0ELSS_1ELNSQ_7ScaleInE1ELST_1EEEEEENSA_6LayoutINSB_IJSE_SE_SE_EEENSB_IJNSC_ILi0EEESY_SY_EEEEENSB_IJNSA_10UnderscoreES11_S11_EEEEENS7_6detail26Sm90ImplicitGemmTileTraitsINSA_20SM90_TMA_LOAD_IM2COLENSA_14ComposedLayoutINSA_7SwizzleILi2ELi4ELi3EEENSA_18smem_ptr_flag_bitsILi16EEENSW_INSB_IJNSB_IJNSC_ILi8EEES1C_EEENSB_IJSJ_SE_EEENSB_IJSE_NSC_ILi28EEEEEEEEENSB_IJNSB_IJSJ_NSC_ILi256EEEEEENSB_IJSE_SY_EEENSB_IJSY_NSC_ILi2048EEEEEEEEEEEEEvEENS15_INSA_23SM90_TMA_LOAD_MULTICASTENS17_INS18_ILi3ELi4ELi3EEES1B_NSW_INSB_IJNSB_IJSI_SE_EEENSB_IJS1C_NSC_ILi4EEEEEES1G_EEENSB_IJS1K_NSB_IJSI_NSC_ILi512EEEEEES1M_EEEEEEEvEEEENS_8epilogue10collective6detail29Sm90TmaWarpSpecializedAdapterINS25_15DefaultEpilogueISM_NSB_IJNSB_IJllllEEESE_SY_EEES2A_NS24_6thread17LinearCombinationISM_Li1EffLNS2B_9ScaleType4KindE0ELNS_15FloatRoundStyleE2ESM_EENS_4gemm15EpilogueDefaultEEEEEvvEEEEvNT_6ParamsE,@function
        .size           _ZN7cutlass13device_kernelINS_4conv6kernel13ConvUniversalINS1_16ConvProblemShapeILNS1_8OperatorE1ELi3EEENS1_10collective14CollectiveConvINS1_46MainloopSm90TmaGmmaWarpSpecializedImplicitGemmILS5_1ELi28ELi3EN4cute5tupleIJNSA_1CILi2EEENSC_ILi1EEESE_EEENS1_36KernelImplicitTmaWarpSpecializedSm90ELi1EEENSB_IJNSC_ILi64EEESI_NSB_IJNSC_ILi32EEEEEEEEENS_6half_tESM_NSA_8TiledMMAINSA_8MMA_AtomIJNSA_4SM904GMMA25MMA_64x64x16_F32F16F16_SSILNSQ_5MajorE0ELSS_1ELNSQ_7ScaleInE1ELST_1EEEEEENSA_6LayoutINSB_IJSE_SE_SE_EEENSB_IJNSC_ILi0EEESY_SY_EEEEENSB_IJNSA_10UnderscoreES11_S11_EEEEENS7_6detail26Sm90ImplicitGemmTileTraitsINSA_20SM90_TMA_LOAD_IM2COLENSA_14ComposedLayoutINSA_7SwizzleILi2ELi4ELi3EEENSA_18smem_ptr_flag_bitsILi16EEENSW_INSB_IJNSB_IJNSC_ILi8EEES1C_EEENSB_IJSJ_SE_EEENSB_IJSE_NSC_ILi28EEEEEEEEENSB_IJNSB_IJSJ_NSC_ILi256EEEEEENSB_IJSE_SY_EEENSB_IJSY_NSC_ILi2048EEEEEEEEEEEEEvEENS15_INSA_23SM90_TMA_LOAD_MULTICASTENS17_INS18_ILi3ELi4ELi3EEES1B_NSW_INSB_IJNSB_IJSI_SE_EEENSB_IJS1C_NSC_ILi4EEEEEES1G_EEENSB_IJS1K_NSB_IJSI_NSC_ILi512EEEEEES1M_EEEEEEEvEEEENS_8epilogue10collective6detail29Sm90TmaWarpSpecializedAdapterINS25_15DefaultEpilogueISM_NSB_IJNSB_IJllllEEESE_SY_EEES2A_NS24_6thread17LinearCombinationISM_Li1EffLNS2B_9ScaleType4KindE0ELNS_15FloatRoundStyleE2ESM_EENS_4gemm15EpilogueDefaultEEEEEvvEEEEvNT_6ParamsE,(.L_x_124 - _ZN7cutlass13device_kernelINS_4conv6kernel13ConvUniversalINS1_16ConvProblemShapeILNS1_8OperatorE1ELi3EEENS1_10collective14CollectiveConvINS1_46MainloopSm90TmaGmmaWarpSpecializedImplicitGemmILS5_1ELi28ELi3EN4cute5tupleIJNSA_1CILi2EEENSC_ILi1EEESE_EEENS1_36KernelImplicitTmaWarpSpecializedSm90ELi1EEENSB_IJNSC_ILi64EEESI_NSB_IJNSC_ILi32EEEEEEEEENS_6half_tESM_NSA_8TiledMMAINSA_8MMA_AtomIJNSA_4SM904GMMA25MMA_64x64x16_F32F16F16_SSILNSQ_5MajorE0ELSS_1ELNSQ_7ScaleInE1ELST_1EEEEEENSA_6LayoutINSB_IJSE_SE_SE_EEENSB_IJNSC_ILi0EEESY_SY_EEEEENSB_IJNSA_10UnderscoreES11_S11_EEEEENS7_6detail26Sm90ImplicitGemmTileTraitsINSA_20SM90_TMA_LOAD_IM2COLENSA_14ComposedLayoutINSA_7SwizzleILi2ELi4ELi3EEENSA_18smem_ptr_flag_bitsILi16EEENSW_INSB_IJNSB_IJNSC_ILi8EEES1C_EEENSB_IJSJ_SE_EEENSB_IJSE_NSC_ILi28EEEEEEEEENSB_IJNSB_IJSJ_NSC_ILi256EEEEEENSB_IJSE_SY_EEENSB_IJSY_NSC_ILi2048EEEEEEEEEEEEEvEENS15_INSA_23SM90_TMA_LOAD_MULTICASTENS17_INS18_ILi3ELi4ELi3EEES1B_NSW_INSB_IJNSB_IJSI_SE_EEENSB_IJS1C_NSC_ILi4EEEEEES1G_EEENSB_IJS1K_NSB_IJSI_NSC_ILi512EEEEEES1M_EEEEEEEvEEEENS_8epilogue10collective6detail29Sm90TmaWarpSpecializedAdapterINS25_15DefaultEpilogueISM_NSB_IJNSB_IJllllEEESE_SY_EEES2A_NS24_6thread17LinearCombinationISM_Li1EffLNS2B_9ScaleType4KindE0ELNS_15FloatRoundStyleE2ESM_EENS_4gemm15EpilogueDefaultEEEEEvvEEEEvNT_6ParamsE)
        .other          _ZN7cutlass13device_kernelINS_4conv6kernel13ConvUniversalINS1_16ConvProblemShapeILNS1_8OperatorE1ELi3EEENS1_10collective14CollectiveConvINS1_46MainloopSm90TmaGmmaWarpSpecializedImplicitGemmILS5_1ELi28ELi3EN4cute5tupleIJNSA_1CILi2EEENSC_ILi1EEESE_EEENS1_36KernelImplicitTmaWarpSpecializedSm90ELi1EEENSB_IJNSC_ILi64EEESI_NSB_IJNSC_ILi32EEEEEEEEENS_6half_tESM_NSA_8TiledMMAINSA_8MMA_AtomIJNSA_4SM904GMMA25MMA_64x64x16_F32F16F16_SSILNSQ_5MajorE0ELSS_1ELNSQ_7ScaleInE1ELST_1EEEEEENSA_6LayoutINSB_IJSE_SE_SE_EEENSB_IJNSC_ILi0EEESY_SY_EEEEENSB_IJNSA_10UnderscoreES11_S11_EEEEENS7_6detail26Sm90ImplicitGemmTileTraitsINSA_20SM90_TMA_LOAD_IM2COLENSA_14ComposedLayoutINSA_7SwizzleILi2ELi4ELi3EEENSA_18smem_ptr_flag_bitsILi16EEENSW_INSB_IJNSB_IJNSC_ILi8EEES1C_EEENSB_IJSJ_SE_EEENSB_IJSE_NSC_ILi28EEEEEEEEENSB_IJNSB_IJSJ_NSC_ILi256EEEEEENSB_IJSE_SY_EEENSB_IJSY_NSC_ILi2048EEEEEEEEEEEEEvEENS15_INSA_23SM90_TMA_LOAD_MULTICASTENS17_INS18_ILi3ELi4ELi3EEES1B_NSW_INSB_IJNSB_IJSI_SE_EEENSB_IJS1C_NSC_ILi4EEEEEES1G_EEENSB_IJS1K_NSB_IJSI_NSC_ILi512EEEEEES1M_EEEEEEEvEEEENS_8epilogue10collective6detail29Sm90TmaWarpSpecializedAdapterINS25_15DefaultEpilogueISM_NSB_IJNSB_IJllllEEESE_SY_EEES2A_NS24_6thread17LinearCombinationISM_Li1EffLNS2B_9ScaleType4KindE0ELNS_15FloatRoundStyleE2ESM_EENS_4gemm15EpilogueDefaultEEEEEvvEEEEvNT_6ParamsE,@"STO_CUDA_ENTRY STV_DEFAULT"
_ZN7cutlass13device_kernelINS_4conv6kernel13ConvUniversalINS1_16ConvProblemShapeILNS1_8OperatorE1ELi3EEENS1_10collective14CollectiveConvINS1_46MainloopSm90TmaGmmaWarpSpecializedImplicitGemmILS5_1ELi28ELi3EN4cute5tupleIJNSA_1CILi2EEENSC_ILi1EEESE_EEENS1_36KernelImplicitTmaWarpSpecializedSm90ELi1EEENSB_IJNSC_ILi64EEESI_NSB_IJNSC_ILi32EEEEEEEEENS_6half_tESM_NSA_8TiledMMAINSA_8MMA_AtomIJNSA_4SM904GMMA25MMA_64x64x16_F32F16F16_SSILNSQ_5MajorE0ELSS_1ELNSQ_7ScaleInE1ELST_1EEEEEENSA_6LayoutINSB_IJSE_SE_SE_EEENSB_IJNSC_ILi0EEESY_SY_EEEEENSB_IJNSA_10UnderscoreES11_S11_EEEEENS7_6detail26Sm90ImplicitGemmTileTraitsINSA_20SM90_TMA_LOAD_IM2COLENSA_14ComposedLayoutINSA_7SwizzleILi2ELi4ELi3EEENSA_18smem_ptr_flag_bitsILi16EEENSW_INSB_IJNSB_IJNSC_ILi8EEES1C_EEENSB_IJSJ_SE_EEENSB_IJSE_NSC_ILi28EEEEEEEEENSB_IJNSB_IJSJ_NSC_ILi256EEEEEENSB_IJSE_SY_EEENSB_IJSY_NSC_ILi2048EEEEEEEEEEEEEvEENS15_INSA_23SM90_TMA_LOAD_MULTICASTENS17_INS18_ILi3ELi4ELi3EEES1B_NSW_INSB_IJNSB_IJSI_SE_EEENSB_IJS1C_NSC_ILi4EEEEEES1G_EEENSB_IJS1K_NSB_IJSI_NSC_ILi512EEEEEES1M_EEEEEEEvEEEENS_8epilogue10collective6detail29Sm90TmaWarpSpecializedAdapterINS25_15DefaultEpilogueISM_NSB_IJNSB_IJllllEEESE_SY_EEES2A_NS24_6thread17LinearCombinationISM_Li1EffLNS2B_9ScaleType4KindE0ELNS_15FloatRoundStyleE2ESM_EENS_4gemm15EpilogueDefaultEEEEEvvEEEEvNT_6ParamsE:
[----:B------:R-:W-:Y:S01]  /*0000*/  LDC R1, c[0x0][0x28] ;  /* 0x00000a00ff017b82 */ /* 0x000fe20000000800 */
[----:B------:R-:W0:Y:S01]  /*0010*/  S2R R8, SR_TID.X ;  /* 0x0000000000087919 */ /* 0x000e220000002100 */
[----:B------:R-:W-:Y:S01]  /*0020*/  ELECT P0, URZ, PT ;  /* 0x00000000003f782f */ /* 0x000fe20003800000 */
[----:B------:R-:W-:Y:S01]  /*0030*/  BSSY B0, `(.L_x_0) ;  /* 0x0000010000007945 */ /* 0x000fe20003800000 */
[----:B------:R-:W1:Y:S01]  /*0040*/  S2R R7, SR_CTAID.X ;  /* 0x0000000000077919 */ /* 0x000e620000002500 */
[--C-:B0-----:R-:W-:Y:S02]  /*0050*/  SHF.R.U32.HI R0, RZ, 0x5, R8.reuse ;  /* 0x00000005ff007819 */ /* 0x101fe40000011608 */
[----:B------:R-:W-:-:S03]  /*0060*/  SHF.R.U32.HI R9, RZ, 0x7, R8 ;  /* 0x00000007ff097819 */ /* 0x000fc60000011608 */
[----:B------:R-:W0:Y:S04]  /*0070*/  SHFL.IDX PT, R2, R0, RZ, 0x1f ;  /* 0x00001fff00027589 */ /* 0x000e2800000e0000 */
[----:B------:R-:W2:Y:S01]  /*0080*/  SHFL.IDX PT, R9, R9, RZ, 0x1f ;  /* 0x00001fff09097589 */ /* 0x000ea200000e0000 */
[----:B0-----:R-:W-:-:S13]  /*0090*/  ISETP.NE.OR P0, PT, R2, RZ, !P0 ;  /* 0x000000ff0200720c */ /* 0x001fda0004705670 */
[----:B-12---:R-:W-:Y:S05]  /*00a0*/  @P0 BRA `(.L_x_1) ;  /* 0x0000000000200947 */ /* 0x006fea0003800000 */
[----:B------:R-:W-:Y:S02]  /*00b0*/  ULDC.64 UR4, c[0x0][0x198] ;  /* 0x0000660000047ab9 */ /* 0x000fe40000000a00 */
[----:B------:R-:W-:Y:S02]  /*00c0*/  UIADD3 UR6, UP0, UR4, 0xf0, URZ ;  /* 0x000000f004067890 */ /* 0x000fe4000ff1e03f */
[----:B------:R-:W-:Y:S02]  /*00d0*/  UIADD3 UR4, UP1, UR4, 0x270, URZ ;  /* 0x0000027004047890 */ /* 0x000fe4000ff3e03f */
[----:B------:R-:W-:Y:S02]  /*00e0*/  UIADD3.X UR7, URZ, UR5, URZ, UP0, !UPT ;  /* 0x000000053f077290 */ /* 0x000fe400087fe43f */
[----:B------:R-:W-:-:S07]  /*00f0*/  UIADD3.X UR5, URZ, UR5, URZ, UP1, !UPT ;  /* 0x000000053f057290 */ /* 0x000fce0008ffe43f */
[----:B------:R0:W-:Y:S02]  /*0100*/  UTMACCTL.PF [UR6] ;  /* 0x00000000060079b9 */ /* 0x0001e40008040000 */
[----:B------:R0:W-:Y:S02]  /*0110*/  UTMACCTL.PF [UR4] ;  /* 0x00000000040079b9 */ /* 0x0001e40008040000 */
[----:B0-----:R-:W-:Y:S01]  /*0120*/  NOP ;  /* 0x0000000000007918 */ /* 0x001fe20000000000 */
.L_x_1:
[----:B------:R-:W-:Y:S05]  /*0130*/  BSYNC B0 ;  /* 0x0000000000007941 */ /* 0x000fea0003800000 */
.L_x_0:
[----:B------:R-:W0:Y:S01]  /*0140*/  SHFL.IDX PT, R0, R0, RZ, 0x1f ;  /* 0x00001fff00007589 */ /* 0x000e2200000e0000 */
[----:B------:R-:W-:Y:S02]  /*0150*/  SHF.R.S32.HI R3, RZ, 0x1f, R8 ;  /* 0x0000001fff037819 */ /* 0x000fe40000011408 */
[----:B------:R-:W-:Y:S01]  /*0160*/  I2FP.F32.U32 R6, R7 ;  /* 0x0000000700067245 */ /* 0x000fe20000201000 */
[----:B------:R-:W1:Y:S01]  /*0170*/  S2R R10, SR_CTAID.Y ;  /* 0x00000000000a7919 */ /* 0x000e620000002600 */
[----:B------:R-:W-:-:S04]  /*0180*/  LEA.HI R3, R3, R8, RZ, 0x7 ;  /* 0x0000000803037211 */ /* 0x000fc800078f38ff */
[----:B------:R-:W-:-:S05]  /*0190*/  LOP3.LUT R3, R3, 0xffffff80, RZ, 0xc0, !PT ;  /* 0xffffff8003037812 */ /* 0x000fca00078ec0ff */
[----:B------:R-:W-:-:S05]  /*01a0*/  IMAD.IADD R11, R8, 0x1, -R3 ;  /* 0x00000001080b7824 */ /* 0x000fca00078e0a03 */
[----:B------:R-:W-:-:S04]  /*01b0*/  SHF.R.S32.HI R4, RZ, 0x1f, R11 ;  /* 0x0000001fff047819 */ /* 0x000fc8000001140b */
[----:B------:R-:W-:Y:S02]  /*01c0*/  LEA.HI R4, R4, R11, RZ, 0x3 ;  /* 0x0000000b04047211 */ /* 0x000fe400078f18ff */
[----:B0-----:R-:W-:Y:S02]  /*01d0*/  ISETP.NE.AND P0, PT, R0, RZ, PT ;  /* 0x000000ff0000720c */ /* 0x001fe40003f05270 */
[--C-:B------:R-:W-:Y:S02]  /*01e0*/  SHF.R.S32.HI R3, RZ, 0x3, R4.reuse ;  /* 0x00000003ff037819 */ /* 0x100fe40000011404 */
[----:B------:R-:W-:Y:S02]  /*01f0*/  SHF.R.S32.HI R4, RZ, 0x1f, R4 ;  /* 0x0000001fff047819 */ /* 0x000fe40000011404 */
[----:B------:R-:W-:-:S07]  /*0200*/  SHF.R.S32.HI R5, RZ, 0x1f, R0 ;  /* 0x0000001fff057819 */ /* 0x000fce0000011400 */
[----:B-1----:R-:W-:Y:S05]  /*0210*/  @P0 BRA `(.L_x_2) ;  /* 0x0000000400240947 */ /* 0x002fea0003800000 */
[----:B------:R-:W-:Y:S01]  /*0220*/  ELECT P0, URZ, PT ;  /* 0x00000000003f782f */ /* 0x000fe20003800000 */
[----:B------:R-:W-:-:S12]  /*0230*/  BSSY B0, `(.L_x_2) ;  /* 0x0000047000007945 */ /* 0x000fd80003800000 */
[----:B------:R-:W-:Y:S05]  /*0240*/  @!P0 BRA `(.L_x_3) ;  /* 0x0000000400148947 */ /* 0x000fea0003800000 */
[----:B------:R-:W0:Y:S01]  /*0250*/  S2UR UR8, SR_CgaCtaId ;  /* 0x00000000000879c3 */ /* 0x000e220000008800 */
[----:B------:R-:W-:Y:S01]  /*0260*/  UMOV UR4, 0x400 ;  /* 0x0000040000047882 */ /* 0x000fe20000000000 */
[----:B------:R-:W-:Y:S01]  /*0270*/  UMOV UR5, 0x1 ;  /* 0x0000000100057882 */ /* 0x000fe20000000000 */
[----:B------:R-:W-:Y:S02]  /*0280*/  UMOV UR6, 0x2 ;  /* 0x0000000200067882 */ /* 0x000fe40000000000 */
[----:B------:R-:W-:-:S04]  /*0290*/  UIADD3 UR6, -UR6, 0x100000, URZ ;  /* 0x0010000006067890 */ /* 0x000fc8000fffe13f */
[----:B------:R-:W-:Y:S02]  /*02a0*/  USHF.L.U32 UR7, UR6, 0xb, URZ ;  /* 0x0000000b06077899 */ /* 0x000fe4000800063f */
[----:B------:R-:W-:Y:S02]  /*02b0*/  USHF.L.U32 UR6, UR6, 0x1, URZ ;  /* 0x0000000106067899 */ /* 0x000fe4000800063f */
[----:B0-----:R-:W-:Y:S02]  /*02c0*/  ULEA UR8, UR8, UR4, 0x18 ;  /* 0x0000000408087291 */ /* 0x001fe4000f8ec03f */
[----:B------:R-:W-:-:S04]  /*02d0*/  UIADD3 UR4, -UR5, 0x100000, URZ ;  /* 0x0010000005047890 */ /* 0x000fc8000fffe13f */
[----:B------:R-:W-:Y:S02]  /*02e0*/  USHF.L.U32 UR5, UR4, 0xb, URZ ;  /* 0x0000000b04057899 */ /* 0x000fe4000800063f */
[----:B------:R-:W-:Y:S01]  /*02f0*/  USHF.L.U32 UR4, UR4, 0x1, URZ ;  /* 0x0000000104047899 */ /* 0x000fe2000800063f */
[----:B------:R-:W0:Y:S11]  /*0300*/  FENCE.VIEW.ASYNC.S ;  /* 0x00000000000073c6 */ /* 0x000e360000000000 */
[----:B0-----:R0:W1:Y:S01]  /*0310*/  SYNCS.EXCH.64 URZ, [UR8+0x38000], UR4 ;  /* 0x03800004083f75b2 */ /* 0x0010620008000100 */
[----:B------:R0:W2:Y:S01]  /*0320*/  SYNCS.EXCH.64 URZ, [UR8+0x380e0], UR6 ;  /* 0x0380e006083f75b2 */ /* 0x0000a20008000100 */
[----:B------:R0:W3:Y:S01]  /*0330*/  SYNCS.EXCH.64 URZ, [UR8+0x38008], UR4 ;  /* 0x03800804083f75b2 */ /* 0x0000e20008000100 */
[----:B------:R0:W4:Y:S01]  /*0340*/  SYNCS.EXCH.64 URZ, [UR8+0x380e8], UR6 ;  /* 0x0380e806083f75b2 */ /* 0x0001220008000100 */
[----:B------:R0:W0:Y:S01]  /*0350*/  SYNCS.EXCH.64 URZ, [UR8+0x38010], UR4 ;  /* 0x03801004083f75b2 */ /* 0x0000220008000100 */
        /* <DEDUP_REMOVED lines=51> */
[----:B-1234-:R-:W-:Y:S01]  /*0690*/  NOP ;  /* 0x0000000000007918 */ /* 0x01efe20000000000 */
.L_x_3:
[----:B0-----:R-:W-:Y:S05]  /*06a0*/  BSYNC B0 ;  /* 0x0000000000007941 */ /* 0x001fea0003800000 */
.L_x_2:
[----:B------:R-:W-:Y:S01]  /*06b0*/  ULDC UR4, c[0x0][0x150] ;  /* 0x0000540000047ab9 */ /* 0x000fe20000000800 */
[----:B------:R-:W-:Y:S01]  /*06c0*/  LEA.HI R4, R4, R3, RZ, 0x2 ;  /* 0x0000000304047211 */ /* 0x000fe200078f10ff */
[----:B------:R-:W-:Y:S01]  /*06d0*/  FMUL R6, R6, UR4 ;  /* 0x0000000406067c20 */ /* 0x000fe20008400000 */
[----:B------:R-:W-:Y:S01]  /*06e0*/  LEA.HI R5, R5, R0, RZ, 0x2 ;  /* 0x0000000005057211 */ /* 0x000fe200078f10ff */
[----:B------:R-:W-:Y:S01]  /*06f0*/  ULDC UR4, c[0x0][0x154] ;  /* 0x0000550000047ab9 */ /* 0x000fe20000000800 */
[----:B------:R-:W-:Y:S01]  /*0700*/  LOP3.LUT R4, R4, 0xfffffffc, RZ, 0xc0, !PT ;  /* 0xfffffffc04047812 */ /* 0x000fe200078ec0ff */
[----:B------:R-:W0:Y:S01]  /*0710*/  LDC R12, c[0x0][0x140] ;  /* 0x00005000ff0c7b82 */ /* 0x000e220000000800 */
[----:B------:R-:W-:Y:S01]  /*0720*/  LOP3.LUT R5, R5, 0x3ffffffc, RZ, 0xc0, !PT ;  /* 0x3ffffffc05057812 */ /* 0x000fe200078ec0ff */
[----:B------:R-:W1:Y:S01]  /*0730*/  F2I.U32.TRUNC.NTZ R6, R6 ;  /* 0x0000000600067305 */ /* 0x000e62000020f000 */
[----:B------:R-:W-:Y:S01]  /*0740*/  LOP3.LUT P0, RZ, R11, 0x7, RZ, 0xc0, !PT ;  /* 0x000000070bff7812 */ /* 0x000fe2000780c0ff */
[----:B------:R-:W-:Y:S01]  /*0750*/  IMAD.IADD R4, R3, 0x1, -R4 ;  /* 0x0000000103047824 */ /* 0x000fe200078e0a04 */
[----:B------:R-:W-:Y:S01]  /*0760*/  I2FP.F32.U32 R3, R10 ;  /* 0x0000000a00037245 */ /* 0x000fe20000201000 */
[----:B------:R-:W-:Y:S01]  /*0770*/  IMAD.IADD R5, R0, 0x1, -R5 ;  /* 0x0000000100057824 */ /* 0x000fe200078e0a05 */
[----:B------:R-:W-:Y:S01]  /*0780*/  ISETP.NE.AND P3, PT, R9, 0x1, PT ;  /* 0x000000010900780c */ /* 0x000fe20003f65270 */
[----:B------:R-:W-:Y:S01]  /*0790*/  NOP ;  /* 0x0000000000007918 */ /* 0x000fe20000000000 */
[----:B------:R-:W-:Y:S01]  /*07a0*/  NOP ;  /* 0x0000000000007918 */ /* 0x000fe20000000000 */
[----:B------:R-:W-:-:S02]  /*07b0*/  IMAD R5, R5, 0x4, R4 ;  /* 0x0000000405057824 */ /* 0x000fc400078e0204 */
[----:B------:R-:W-:Y:S01]  /*07c0*/  FMUL R4, R3, UR4 ;  /* 0x0000000403047c20 */ /* 0x000fe20008400000 */
[----:B------:R-:W-:Y:S02]  /*07d0*/  ULDC UR4, c[0x0][0x144] ;  /* 0x0000510000047ab9 */ /* 0x000fe40000000800 */
[----:B------:R-:W-:Y:S01]  /*07e0*/  LEA.HI R0, R5, R5, RZ, 0x1 ;  /* 0x0000000505007211 */ /* 0x000fe200078f08ff */
[----:B-1----:R-:W-:Y:S02]  /*07f0*/  IMAD.MOV R14, RZ, RZ, -R6 ;  /* 0x000000ffff0e7224 */ /* 0x002fe400078e0a06 */
[----:B------:R-:W1:Y:S01]  /*0800*/  F2I.U32.TRUNC.NTZ R4, R4 ;  /* 0x0000000400047305 */ /* 0x000e62000020f000 */
[----:B------:R-:W-:Y:S01]  /*0810*/  LOP3.LUT R0, R0, 0xfffffffe, RZ, 0xc0, !PT ;  /* 0xfffffffe00007812 */ /* 0x000fe200078ec0ff */
[----:B------:R-:W-:Y:S01]  /*0820*/  IMAD R3, R14, UR4, R7 ;  /* 0x000000040e037c24 */ /* 0x000fe2000f8e0207 */
[----:B------:R-:W-:-:S03]  /*0830*/  ULDC UR4, c[0x0][0x148] ;  /* 0x0000520000047ab9 */ /* 0x000fc60000000800 */
[----:B------:R-:W-:Y:S01]  /*0840*/  IMAD.IADD R0, R5, 0x1, -R0 ;  /* 0x0000000105007824 */ /* 0x000fe200078e0a00 */
[----:B0-----:R-:W-:-:S04]  /*0850*/  ISETP.EQ.U32.AND P1, PT, R12, 0x1, PT ;  /* 0x000000010c00780c */ /* 0x001fc80003f22070 */
[----:B------:R-:W-:Y:S01]  /*0860*/  ISETP.NE.AND P4, PT, R0, R3, PT ;  /* 0x000000030000720c */ /* 0x000fe20003f85270 */
[----:B------:R-:W-:Y:S01]  /*0870*/  IMAD.SHL.U32 R0, R5, 0x4, RZ ;  /* 0x0000000405007824 */ /* 0x000fe200078e00ff */
[----:B------:R-:W-:Y:S01]  /*0880*/  SHF.R.S32.HI R3, RZ, 0x1f, R2 ;  /* 0x0000001fff037819 */ /* 0x000fe20000011402 */
[----:B-1----:R-:W-:-:S03]  /*0890*/  IMAD.MOV R13, RZ, RZ, -R4 ;  /* 0x000000ffff0d7224 */ /* 0x002fc600078e0a04 */
[----:B------:R-:W-:Y:S01]  /*08a0*/  LEA.HI R3, R3, R2, RZ, 0x2 ;  /* 0x0000000203037211 */ /* 0x000fe200078f10ff */
[----:B------:R-:W-:Y:S01]  /*08b0*/  IMAD.MOV.U32 R4, RZ, RZ, 0x1 ;  /* 0x00000001ff047424 */ /* 0x000fe200078e00ff */
[----:B------:R-:W-:Y:S01]  /*08c0*/  LOP3.LUT R5, R5, 0xc, R0, 0x78, !PT ;  /* 0x0000000c05057812 */ /* 0x000fe200078e7800 */
[----:B------:R-:W-:Y:S01]  /*08d0*/  IMAD R13, R13, UR4, R10 ;  /* 0x000000040d0d7c24 */ /* 0x000fe2000f8e020a */
[----:B------:R-:W-:Y:S02]  /*08e0*/  LOP3.LUT R3, R3, 0xfffffffc, RZ, 0xc0, !PT ;  /* 0xfffffffc03037812 */ /* 0x000fe400078ec0ff */
[C---:B------:R-:W-:Y:S02]  /*08f0*/  ISETP.LT.U32.AND P0, PT, R5.reuse, 0x2, !P0 ;  /* 0x000000020500780c */ /* 0x040fe40004701070 */
[----:B------:R-:W-:Y:S01]  /*0900*/  @P4 LEA.HI R0, R5, R5, RZ, 0x1 ;  /* 0x0000000505004211 */ /* 0x000fe200078f08ff */
[----:B------:R-:W-:-:S03]  /*0910*/  IMAD.IADD R14, R2, 0x1, -R3 ;  /* 0x00000001020e7824 */ /* 0x000fc600078e0a03 */
[----:B------:R-:W-:Y:S02]  /*0920*/  @P4 SHF.R.S32.HI R0, RZ, 0x1, R0 ;  /* 0x00000001ff004819 */ /* 0x000fe40000011400 */
[----:B------:R-:W-:Y:S02]  /*0930*/  LOP3.LUT P2, RZ, R9, R14, RZ, 0xfc, !PT ;  /* 0x0000000e09ff7212 */ /* 0x000fe4000784fcff */
[----:B------:R-:W-:Y:S02]  /*0940*/  @P4 ISETP.NE.AND P5, PT, R0, R13, PT ;  /* 0x0000000d0000420c */ /* 0x000fe40003fa5270 */
[----:B------:R-:W-:Y:S02]  /*0950*/  SEL R3, RZ, 0x1, P2 ;  /* 0x00000001ff037807 */ /* 0x000fe40001000000 */
[----:B------:R-:W-:Y:S02]  /*0960*/  SEL R13, RZ, 0x1, !P0 ;  /* 0x00000001ff0d7807 */ /* 0x000fe40004000000 */
[----:B------:R-:W-:-:S02]  /*0970*/  @P4 SEL R4, RZ, 0x1, P5 ;  /* 0x00000001ff044807 */ /* 0x000fc40002800000 */
[----:B------:R-:W-:Y:S02]  /*0980*/  SEL R3, R3, 0x2, P3 ;  /* 0x0000000203037807 */ /* 0x000fe40001800000 */
[----:B------:R-:W-:Y:S01]  /*0990*/  LOP3.LUT R4, R4, R13, RZ, 0xc0, !PT ;  /* 0x0000000d04047212 */ /* 0x000fe200078ec0ff */
[----:B------:R-:W-:Y:S06]  /*09a0*/  @!P1 BRA `(.L_x_4) ;  /* 0x0000000000089947 */ /* 0x000fec0003800000 */
[----:B------:R-:W-:Y:S01]  /*09b0*/  UCGABAR_ARV ;  /* 0x00000000000079c7 */ /* 0x000fe20008000000 */
[----:B------:R-:W-:Y:S05]  /*09c0*/  BRA `(.L_x_5) ;  /* 0x0000000000047947 */ /* 0x000fea0003800000 */
.L_x_4:
[----:B------:R-:W-:Y:S01]  /*09d0*/  NOP ;  /* 0x0000000000007918 */ /* 0x000fe20000000000 */
.L_x_5:
[----:B------:R-:W-:Y:S01]  /*09e0*/  ULDC.64 UR4, c[0x0][0x618] ;  /* 0x0001860000047ab9 */ /* 0x000fe20000000a00 */
[----:B------:R-:W-:Y:S01]  /*09f0*/  ULDC.64 UR12, c[0x0][0x208] ;  /* 0x00008200000c7ab9 */ /* 0x000fe20000000a00 */
[----:B------:R-:W-:-:S04]  /*0a00*/  ISETP.NE.U32.AND P0, PT, RZ, UR4, PT ;  /* 0x00000004ff007c0c */ /* 0x000fc8000bf05070 */
[----:B------:R-:W-:-:S13]  /*0a10*/  ISETP.NE.AND.EX P0, PT, RZ, UR5, PT, P0 ;  /* 0x00000005ff007c0c */ /* 0x000fda000bf05300 */
[----:B------:R-:W-:Y:S05]  /*0a20*/  @!P0 BRA `(.L_x_6) ;  /* 0x00000000001c8947 */ /* 0x000fea0003800000 */
[----:B------:R-:W0:Y:S02]  /*0a30*/  LDC.64 R12, c[0x0][0x618] ;  /* 0x00018600ff0c7b82 */ /* 0x000e240000000a00 */
[----:B0-----:R-:W2:Y:S02]  /*0a40*/  LDG.E.64 R12, desc[UR12][R12.64] ;  /* 0x0000000c0c0c7981 */ /* 0x001ea4000c1e1b00 */
[----:B--2---:R-:W-:-:S04]  /*0a50*/  ISETP.NE.U32.AND P0, PT, R12, RZ, PT ;  /* 0x000000ff0c00720c */ /* 0x004fc80003f05070 */
[----:B------:R-:W-:-:S13]  /*0a60*/  ISETP.NE.AND.EX P0, PT, R13, RZ, PT, P0 ;  /* 0x000000ff0d00720c */ /* 0x000fda0003f05300 */
[----:B------:R-:W-:Y:S05]  /*0a70*/  @!P0 BRA `(.L_x_6) ;  /* 0x0000000000088947 */ /* 0x000fea0003800000 */
[----:B------:R0:W5:Y:S01]  /*0a80*/  LD.E R0, desc[UR12][R12.64] ;  /* 0x0000000c0c007980 */ /* 0x000162000c101900 */
[----:B------:R-:W-:Y:S05]  /*0a90*/  BRA `(.L_x_7) ;  /* 0x0000000000207947 */ /* 0x000fea0003800000 */
.L_x_6:
[----:B------:R-:W-:Y:S02]  /*0aa0*/  ULDC.64 UR4, c[0x0][0x608] ;  /* 0x0001820000047ab9 */ /* 0x000fe40000000a00 */
[----:B------:R-:W-:-:S04]  /*0ab0*/  ISETP.NE.U32.AND P0, PT, RZ, UR4, PT ;  /* 0x00000004ff007c0c */ /* 0x000fc8000bf05070 */
[----:B------:R-:W-:-:S13]  /*0ac0*/  ISETP.NE.AND.EX P0, PT, RZ, UR5, PT, P0 ;  /* 0x00000005ff007c0c */ /* 0x000fda000bf05300 */
[----:B------:R-:W-:Y:S05]  /*0ad0*/  @!P0 BRA `(.L_x_8) ;  /* 0x00000000000c8947 */ /* 0x000fea0003800000 */
[----:B------:R-:W0:Y:S02]  /*0ae0*/  LDC.64 R12, c[0x0][0x608] ;  /* 0x00018200ff0c7b82 */ /* 0x000e240000000a00 */
[----:B0-----:R1:W5:Y:S01]  /*0af0*/  LDG.E R0, desc[UR12][R12.64] ;  /* 0x0000000c0c007981 */ /* 0x001362000c1e1900 */
[----:B------:R-:W-:Y:S05]  /*0b00*/  BRA `(.L_x_7) ;  /* 0x0000000000047947 */ /* 0x000fea0003800000 */
.L_x_8:
[----:B------:R-:W2:Y:S02]  /*0b10*/  LDC R0, c[0x0][0x600] ;  /* 0x00018000ff007b82 */ /* 0x000ea40000000800 */
.L_x_7:
[----:B------:R-:W-:Y:S02]  /*0b20*/  ULDC.64 UR4, c[0x0][0x620] ;  /* 0x0001880000047ab9 */ /* 0x000fe40000000a00 */
[----:B------:R-:W-:-:S04]  /*0b30*/  ISETP.NE.U32.AND P0, PT, RZ, UR4, PT ;  /* 0x00000004ff007c0c */ /* 0x000fc8000bf05070 */
[----:B------:R-:W-:-:S13]  /*0b40*/  ISETP.NE.AND.EX P0, PT, RZ, UR5, PT, P0 ;  /* 0x00000005ff007c0c */ /* 0x000fda000bf05300 */
[----:B------:R-:W-:Y:S05]  /*0b50*/  @!P0 BRA `(.L_x_9) ;  /* 0x00000000001c8947 */ /* 0x000fea0003800000 */
[----:B01----:R-:W0:Y:S02]  /*0b60*/  LDC.64 R12, c[0x0][0x620] ;  /* 0x00018800ff0c7b82 */ /* 0x003e240000000a00 */
[----:B0-----:R-:W3:Y:S02]  /*0b70*/  LDG.E.64 R12, desc[UR12][R12.64] ;  /* 0x0000000c0c0c7981 */ /* 0x001ee4000c1e1b00 */
[----:B---3--:R-:W-:-:S04]  /*0b80*/  ISETP.NE.U32.AND P0, PT, R12, RZ, PT ;  /* 0x000000ff0c00720c */ /* 0x008fc80003f05070 */
[----:B------:R-:W-:-:S13]  /*0b90*/  ISETP.NE.AND.EX P0, PT, R13, RZ, PT, P0 ;  /* 0x000000ff0d00720c */ /* 0x000fda0003f05300 */
[----:B------:R-:W-:Y:S05]  /*0ba0*/  @!P0 BRA `(.L_x_9) ;  /* 0x0000000000088947 */ /* 0x000fea0003800000 */
[----:B------:R0:W5:Y:S01]  /*0bb0*/  LD.E R2, desc[UR12][R12.64] ;  /* 0x0000000c0c027980 */ /* 0x000162000c101900 */
[----:B------:R-:W-:Y:S05]  /*0bc0*/  BRA `(.L_x_10) ;  /* 0x0000000000207947 */ /* 0x000fea0003800000 */
.L_x_9:
[----:B------:R-:W-:Y:S02]  /*0bd0*/  ULDC.64 UR4, c[0x0][0x610] ;  /* 0x0001840000047ab9 */ /* 0x000fe40000000a00 */
[----:B------:R-:W-:-:S04]  /*0be0*/  ISETP.NE.U32.AND P0, PT, RZ, UR4, PT ;  /* 0x00000004ff007c0c */ /* 0x000fc8000bf05070 */
[----:B------:R-:W-:-:S13]  /*0bf0*/  ISETP.NE.AND.EX P0, PT, RZ, UR5, PT, P0 ;  /* 0x00000005ff007c0c */ /* 0x000fda000bf05300 */
[----:B------:R-:W-:Y:S05]  /*0c00*/  @!P0 BRA `(.L_x_11) ;  /* 0x00000000000c8947 */ /* 0x000fea0003800000 */
[----:B01----:R-:W0:Y:S02]  /*0c10*/  LDC.64 R12, c[0x0][0x610] ;  /* 0x00018400ff0c7b82 */ /* 0x003e240000000a00 */
[----:B0-----:R1:W5:Y:S01]  /*0c20*/  LDG.E R2, desc[UR12][R12.64] ;  /* 0x0000000c0c027981 */ /* 0x001362000c1e1900 */
[----:B------:R-:W-:Y:S05]  /*0c30*/  BRA `(.L_x_10) ;  /* 0x0000000000047947 */ /* 0x000fea0003800000 */
.L_x_11:
[----:B------:R-:W3:Y:S02]  /*0c40*/  LDC R2, c[0x0][0x604] ;  /* 0x00018100ff027b82 */ /* 0x000ee40000000800 */
.L_x_10:
[----:B------:R-:W4:Y:S01]  /*0c50*/  LDC R6, c[0x0][0x3e8] ;  /* 0x0000fa00ff067b82 */ /* 0x000f220000000800 */
[----:B------:R-:W-:Y:S01]  /*0c60*/  ULDC UR4, c[0x0][0x3dc] ;  /* 0x0000f70000047ab9 */ /* 0x000fe20000000800 */
[----:B------:R-:W-:Y:S01]  /*0c70*/  ULDC.64 UR6, c[0x0][0x3e0] ;  /* 0x0000f80000067ab9 */ /* 0x000fe20000000a00 */
[----:B------:R-:W-:Y:S02]  /*0c80*/  UIADD3 UR4, UR4, 0x1f, URZ ;  /* 0x0000001f04047890 */ /* 0x000fe4000fffe03f */
[----:B------:R-:W-:Y:S02]  /*0c90*/  UIMAD UR6, UR7, UR6, URZ ;  /* 0x00000006070672a4 */ /* 0x000fe4000f8e023f */
[----:B------:R-:W-:-:S04]  /*0ca0*/  USHF.R.S32.HI UR5, URZ, 0x1f, UR4 ;  /* 0x0000001f3f057899 */ /* 0x000fc80008011404 */
[----:B------:R-:W-:-:S04]  /*0cb0*/  ULEA.HI UR5, UR5, UR4, URZ, 0x5 ;  /* 0x0000000405057291 */ /* 0x000fc8000f8f283f */
[----:B------:R-:W-:Y:S01]  /*0cc0*/  USHF.R.S32.HI UR15, URZ, 0x5, UR5 ;  /* 0x000000053f0f7899 */ /* 0x000fe20008011405 */
[----:B----4-:R-:W-:-:S05]  /*0cd0*/  IMAD R6, R6, UR6, RZ ;  /* 0x0000000606067c24 */ /* 0x010fca000f8e02ff */
[----:B------:R-:W-:Y:S01]  /*0ce0*/  IMAD R6, R6, UR15, RZ ;  /* 0x0000000f06067c24 */ /* 0x000fe2000f8e02ff */
[----:B------:R-:W-:Y:S06]  /*0cf0*/  @!P1 BRA `(.L_x_12) ;  /* 0x00000000000c9947 */ /* 0x000fec0003800000 */
[----:B------:R-:W-:Y:S01]  /*0d00*/  UCGABAR_WAIT ;  /* 0x0000000000007dc7 */ /* 0x000fe20008000000 */
[----:B------:R-:W-:Y:S01]  /*0d10*/  CCTL.IVALL ;  /* 0x00000000ff00798f */ /* 0x000fe20002000000 */
[----:B------:R-:W-:Y:S05]  /*0d20*/  BRA `(.L_x_13) ;  /* 0x0000000000047947 */ /* 0x000fea0003800000 */
.L_x_12:
[----:B------:R-:W-:Y:S06]  /*0d30*/  BAR.SYNC.DEFER_BLOCKING 0x0 ;  /* 0x0000000000007b1d */ /* 0x000fec0000010000 */
.L_x_13:
[----:B------:R-:W-:-:S13]  /*0d40*/  ISETP.NE.AND P0, PT, R9, RZ, PT ;  /* 0x000000ff0900720c */ /* 0x000fda0003f05270 */
[----:B------:R-:W-:Y:S05]  /*0d50*/  @!P0 BRA `(.L_x_14) ;  /* 0x0000002c00988947 */ /* 0x000fea0003800000 */
[----:B------:R-:W-:-:S13]  /*0d60*/  ISETP.NE.AND P0, PT, R9, 0x1, PT ;  /* 0x000000010900780c */ /* 0x000fda0003f05270 */
[----:B------:R-:W-:Y:S05]  /*0d70*/  @P0 EXIT ;  /* 0x000000000000094d */ /* 0x000fea0003800000 */
[----:B------:R-:W-:Y:S01]  /*0d80*/  ISETP.GE.AND P0, PT, R6, 0x1, PT ;  /* 0x000000010600780c */ /* 0x000fe20003f06270 */
[----:B------:R-:W-:Y:S01]  /*0d90*/  UMOV UR4, URZ ;  /* 0x0000003f00047c82 */ /* 0x000fe20008000000 */
[----:B------:R-:W-:Y:S02]  /*0da0*/  CS2R R54, SRZ ;  /* 0x0000000000367805 */ /* 0x000fe4000001ff00 */
[----:B------:R-:W-:Y:S02]  /*0db0*/  CS2R R24, SRZ ;  /* 0x0000000000187805 */ /* 0x000fe4000001ff00 */
[----:B------:R-:W-:Y:S02]  /*0dc0*/  CS2R R26, SRZ ;  /* 0x00000000001a7805 */ /* 0x000fe4000001ff00 */
[----:B------:R-:W-:Y:S02]  /*0dd0*/  CS2R R28, SRZ ;  /* 0x00000000001c7805 */ /* 0x000fe4000001ff00 */
[----:B------:R-:W-:-:S02]  /*0de0*/  CS2R R30, SRZ ;  /* 0x00000000001e7805 */ /* 0x000fc4000001ff00 */
[----:B------:R-:W-:Y:S02]  /*0df0*/  CS2R R32, SRZ ;  /* 0x0000000000207805 */ /* 0x000fe4000001ff00 */
        /* <DEDUP_REMOVED lines=9> */
[----:B------:R-:W-:Y:S01]  /*0e90*/  CS2R R52, SRZ ;  /* 0x0000000000347805 */ /* 0x000fe2000001ff00 */
[----:B------:R-:W-:Y:S06]  /*0ea0*/  @!P0 BRA `(.L_x_15) ;  /* 0x0000000000748947 */ /* 0x000fec0003800000 */
[----:B------:R-:W-:-:S04]  /*0eb0*/  LOP3.LUT R7, R3, 0x1, RZ, 0xfc, !PT ;  /* 0x0000000103077812 */ /* 0x000fc800078efcff */
[----:B------:R-:W-:-:S13]  /*0ec0*/  ISETP.NE.AND P0, PT, R7, 0x3, PT ;  /* 0x000000030700780c */ /* 0x000fda0003f05270 */
[----:B------:R-:W-:Y:S05]  /*0ed0*/  @!P0 BRA `(.L_x_16) ;  /* 0x0000000000048947 */ /* 0x000fea0003800000 */
[----:B------:R-:W-:Y:S01]  /*0ee0*/  BPT.TRAP 0x1 ;  /* 0x000000040000795c */ /* 0x000fe20000300000 */
.L_x_16:
[----:B------:R-:W4:Y:S01]  /*0ef0*/  S2UR UR5, SR_CgaCtaId ;  /* 0x00000000000579c3 */ /* 0x000f220000008800 */
[----:B------:R-:W-:Y:S01]  /*0f00*/  SHF.L.U32 R7, RZ, 0x1f, RZ ;  /* 0x0000001fff077819 */ /* 0x000fe200000006ff */
[----:B------:R-:W-:Y:S02]  /*0f10*/  UMOV UR4, 0x400 ;  /* 0x0000040000047882 */ /* 0x000fe40000000000 */
[----:B----4-:R-:W-:-:S12]  /*0f20*/  ULEA UR5, UR5, UR4, 0x18 ;  /* 0x0000000405057291 */ /* 0x010fd8000f8ec03f */
.L_x_17:
[----:B----4-:R-:W-:-:S04]  /*0f30*/  IMAD.U32 R8, RZ, RZ, UR5 ;  /* 0x00000005ff087e24 */ /* 0x010fc8000f8e00ff */
[----:B------:R4:W0:Y:S03]  /*0f40*/  SYNCS.PHASECHK.TRANS64.TRYWAIT P0, [R8+URZ+0x38000], R7 ;  /* 0x03800007080075a7 */ /* 0x000826000800017f */
[----:B0-----:R-:W-:Y:S05]  /*0f50*/  @!P0 NANOSLEEP.SYNCS 0x989680 ;  /* 0x009896800000895d */ /* 0x001fea0003900000 */
[----:B------:R-:W0:Y:S02]  /*0f60*/  @!P0 SYNCS.PHASECHK.TRANS64 P0, [R8+URZ+0x38000], R7 ;  /* 0x03800007080085a7 */ /* 0x000e24000800007f */
[----:B0-----:R-:W-:Y:S05]  /*0f70*/  @!P0 BRA `(.L_x_17) ;  /* 0xfffffffc00ec8947 */ /* 0x001fea000383ffff */
[----:B------:R-:W-:Y:S01]  /*0f80*/  USHF.R.U32.HI UR4, URZ, 0x4, UR5 ;  /* 0x000000043f047899 */ /* 0x000fe20008011605 */
[----:B------:R-:W-:Y:S01]  /*0f90*/  WARPGROUP.ARRIVE ;  /* 0x00000000000079c5 */ /* 0x000fe20000000000 */
[----:B------:R-:W-:Y:S02]  /*0fa0*/  UIADD3 UR5, UR5, 0x1c000, URZ ;  /* 0x0001c00005057890 */ /* 0x000fe4000fffe03f */
[----:B------:R-:W-:Y:S02]  /*0fb0*/  ULOP3.LUT UR4, UR4, 0x3fff, URZ, 0xc0, !UPT ;  /* 0x00003fff04047892 */ /* 0x000fe4000f8ec03f */
[----:B------:R-:W-:Y:S02]  /*0fc0*/  USHF.R.U32.HI UR5, URZ, 0x4, UR5 ;  /* 0x000000043f057899 */ /* 0x000fe40008011605 */
[----:B------:R-:W-:Y:S02]  /*0fd0*/  ULOP3.LUT UR4, UR4, 0x10000, URZ, 0xfc, !UPT ;  /* 0x0001000004047892 */ /* 0x000fe4000f8efc3f */
[----:B------:R-:W-:Y:S01]  /*0fe0*/  ULOP3.LUT UR6, UR5, 0x3fff, URZ, 0xc0, !UPT ;  /* 0x00003fff05067892 */ /* 0x000fe2000f8ec03f */
[----:B------:R-:W-:-:S02]  /*0ff0*/  UMOV UR7, 0x40000040 ;  /* 0x4000004000077882 */ /* 0x000fc40000000000 */
[----:B------:R-:W-:-:S06]  /*1000*/  UMOV UR5, 0x80000020 ;  /* 0x8000002000057882 */ /* 0x000fcc0000000000 */
[----:B------:R-:W-:Y:S01]  /*1010*/  HGMMA.64x64x16.F32 R24, gdesc[UR4].tnspB, RZ, !UPT ;  /* 0x40e00000041879f0 */ /* 0x000fe2000c7008ff */
[----:B------:R-:W-:Y:S02]  /*1020*/  UIADD3 UR4, UR4, 0x2, URZ ;  /* 0x0000000204047890 */ /* 0x000fe4000fffe03f */
[----:B------:R-:W-:Y:S01]  /*1030*/  UIADD3 UR6, UR6, 0x80, URZ ;  /* 0x0000008006067890 */ /* 0x000fe2000fffe03f */
[----:B------:R-:W-:Y:S01]  /*1040*/  UMOV UR5, 0x80000020 ;  /* 0x8000002000057882 */ /* 0x000fe20000000000 */
[----:B------:R-:W-:-:S07]  /*1050*/  UMOV UR7, 0x40000040 ;  /* 0x4000004000077882 */ /* 0x000fce0000000000 */
[----:B------:R-:W-:Y:S01]  /*1060*/  HGMMA.64x64x16.F32 R24, gdesc[UR4].tnspB, R24, gsb0 ;  /* 0x40e00000041879f0 */ /* 0x000fe20008000818 */
[----:B------:R-:W-:-:S05]  /*1070*/  UMOV UR4, 0x1 ;  /* 0x0000000100047882 */ /* 0x000fca0000000000 */
.L_x_15:
[----:B----4-:R-:W-:-:S05]  /*1080*/  VIMNMX R7, R6, 0x1, PT ;  /* 0x0000000106077848 */ /* 0x010fca0003fe0100 */
[----:B------:R-:W-:-:S05]  /*1090*/  IMAD.IADD R7, R6, 0x1, -R7 ;  /* 0x0000000106077824 */ /* 0x000fca00078e0a07 */
[----:B------:R-:W-:-:S13]  /*10a0*/  ISETP.GE.AND P0, PT, R7, 0x1, PT ;  /* 0x000000010700780c */ /* 0x000fda0003f06270 */
[----:B------:R-:W-:Y:S05]  /*10b0*/  @!P0 BRA `(.L_x_18) ;  /* 0x0000000000f08947 */ /* 0x000fea0003800000 */
[----:B------:R-:W4:Y:S01]  /*10c0*/  S2UR UR6, SR_CgaCtaId ;  /* 0x00000000000679c3 */ /* 0x000f220000008800 */
[----:B------:R-:W-:Y:S01]  /*10d0*/  UMOV UR5, 0x400 ;  /* 0x0000040000057882 */ /* 0x000fe20000000000 */
[----:B------:R-:W-:Y:S01]  /*10e0*/  LOP3.LUT R8, RZ, R6, RZ, 0x33, !PT ;  /* 0x00000006ff087212 */ /* 0x000fe200078e33ff */
[----:B01----:R-:W-:Y:S01]  /*10f0*/  IMAD.MOV.U32 R12, RZ, RZ, RZ ;  /* 0x000000ffff0c7224 */ /* 0x003fe200078e00ff */
[----:B------:R-:W-:Y:S01]  /*1100*/  LOP3.LUT R13, R3, 0x1, RZ, 0xfc, !PT ;  /* 0x00000001030d7812 */ /* 0x000fe200078efcff */
[----:B------:R-:W-:Y:S01]  /*1110*/  UISETP.NE.U32.AND UP0, UPT, UR4, URZ, UPT ;  /* 0x0000003f0400728c */ /* 0x000fe2000bf05070 */
[----:B------:R-:W-:Y:S01]  /*1120*/  VIMNMX R9, R8, -0x2, !PT ;  /* 0xfffffffe08097848 */ /* 0x000fe20007fe0100 */
[----:B------:R-:W-:-:S03]  /*1130*/  IMAD.MOV.U32 R8, RZ, RZ, RZ ;  /* 0x000000ffff087224 */ /* 0x000fc600078e00ff */
[----:B------:R-:W-:Y:S01]  /*1140*/  IADD3 R9, R9, 0x2, R6 ;  /* 0x0000000209097810 */ /* 0x000fe20007ffe006 */
[----:B----4-:R-:W-:-:S04]  /*1150*/  ULEA UR5, UR6, UR5, 0x18 ;  /* 0x0000000506057291 */ /* 0x010fc8000f8ec03f */
[----:B------:R-:W-:Y:S02]  /*1160*/  UIADD3 UR6, UR5, 0x1c000, URZ ;  /* 0x0001c00005067890 */ /* 0x000fe4000fffe03f */
[----:B------:R-:W-:Y:S02]  /*1170*/  USHF.R.U32.HI UR7, URZ, 0x4, UR5 ;  /* 0x000000043f077899 */ /* 0x000fe40008011605 */
[----:B------:R-:W-:Y:S02]  /*1180*/  USHF.R.U32.HI UR6, URZ, 0x4, UR6 ;  /* 0x000000043f067899 */ /* 0x000fe40008011606 */
[----:B------:R-:W-:Y:S02]  /*1190*/  ULOP3.LUT UR7, UR7, 0x3fff, URZ, 0xc0, !UPT ;  /* 0x00003fff07077892 */ /* 0x000fe4000f8ec03f */
[----:B------:R-:W-:Y:S02]  /*11a0*/  ULOP3.LUT UR6, UR6, 0x3fff, URZ, 0xc0, !UPT ;  /* 0x00003fff06067892 */ /* 0x000fe4000f8ec03f */
[----:B------:R-:W-:-:S12]  /*11b0*/  ULOP3.LUT UR7, UR7, 0x10000, URZ, 0xfc, !UPT ;  /* 0x0001000007077892 */ /* 0x000fd8000f8efc3f */
.L_x_23:
[----:B------:R-:W-:-:S13]  /*11c0*/  ISETP.NE.AND P1, PT, R13, 0x3, PT ;  /* 0x000000030d00780c */ /* 0x000fda0003f25270 */
[----:B------:R-:W-:Y:S05]  /*11d0*/  @!P1 BRA `(.L_x_19) ;  /* 0x0000000000049947 */ /* 0x000fea0003800000 */
[----:B------:R-:W-:Y:S01]  /*11e0*/  BPT.TRAP 0x1 ;  /* 0x000000040000795c */ /* 0x000fe20000300000 */
.L_x_19:
[----:B------:R-:W-:Y:S01]  /*11f0*/  SHF.L.U32 R10, R12, 0x1f, RZ ;  /* 0x0000001f0c0a7819 */ /* 0x000fe200000006ff */
[----:B------:R-:W-:-:S12]  /*1200*/  ULEA UR8, UR4, UR5, 0x3 ;  /* 0x0000000504087291 */ /* 0x000fd8000f8e183f */
.L_x_20:
[----:B0-----:R-:W-:-:S04]  /*1210*/  IMAD.U32 R11, RZ, RZ, UR8 ;  /* 0x00000008ff0b7e24 */ /* 0x001fc8000f8e00ff */
[----:B------:R0:W1:Y:S03]  /*1220*/  SYNCS.PHASECHK.TRANS64.TRYWAIT P0, [R11+URZ+0x38000], R10 ;  /* 0x0380000a0b0075a7 */ /* 0x000066000800017f */
[----:B-1----:R-:W-:Y:S05]  /*1230*/  @!P0 NANOSLEEP.SYNCS 0x989680 ;  /* 0x009896800000895d */ /* 0x002fea0003900000 */
[----:B------:R-:W1:Y:S02]  /*1240*/  @!P0 SYNCS.PHASECHK.TRANS64 P0, [R11+URZ+0x38000], R10 ;  /* 0x0380000a0b0085a7 */ /* 0x000e64000800007f */
[----:B-1----:R-:W-:Y:S05]  /*1250*/  @!P0 BRA `(.L_x_20) ;  /* 0xfffffffc00ec8947 */ /* 0x002fea000383ffff */
[----:B------:R-:W-:Y:S01]  /*1260*/  ULEA UR8, UR4, UR7, 0x8 ;  /* 0x0000000704087291 */ /* 0x000fe2000f8e403f */
[----:B------:R-:W-:Y:S01]  /*1270*/  WARPGROUP.ARRIVE ;  /* 0x00000000000079c5 */ /* 0x000fe20000000000 */
[----:B------:R-:W-:Y:S01]  /*1280*/  ULEA UR10, UR4, UR6, 0x8 ;  /* 0x00000006040a7291 */ /* 0x000fe2000f8e403f */
[----:B------:R-:W-:Y:S01]  /*1290*/  UMOV UR9, 0x80000020 ;  /* 0x8000002000097882 */ /* 0x000fe20000000000 */
[----:B------:R-:W-:-:S07]  /*12a0*/  UMOV UR11, 0x40000040 ;  /* 0x40000040000b7882 */ /* 0x000fce0000000000 */
[----:B------:R-:W-:Y:S01]  /*12b0*/  HGMMA.64x64x16.F32 R24, gdesc[UR8].tnspB, R24, UP0 ;  /* 0x40e00000081879f0 */ /* 0x000fe2000bf00818 */
[----:B------:R-:W-:Y:S02]  /*12c0*/  UIADD3 UR8, UR8, 0x2, URZ ;  /* 0x0000000208087890 */ /* 0x000fe4000fffe03f */
[----:B------:R-:W-:Y:S01]  /*12d0*/  UIADD3 UR10, UR10, 0x80, URZ ;  /* 0x000000800a0a7890 */ /* 0x000fe2000fffe03f */
[----:B------:R-:W-:Y:S01]  /*12e0*/  UMOV UR9, 0x80000020 ;  /* 0x8000002000097882 */ /* 0x000fe20000000000 */
[----:B------:R-:W-:-:S07]  /*12f0*/  UMOV UR11, 0x40000040 ;  /* 0x40000040000b7882 */ /* 0x000fce0000000000 */
[----:B------:R-:W-:Y:S03]  /*1300*/  HGMMA.64x64x16.F32 R24, gdesc[UR8].tnspB, R24, gsb0 ;  /* 0x40e00000081879f0 */ /* 0x000fe60008000818 */
[----:B------:R-:W-:Y:S02]  /*1310*/  WARPGROUP.DEPBAR.LE gsb0, 0x1 ;  /* 0x00008000000079c5 */ /* 0x000fe40000010100 */
[----:B------:R-:W-:Y:S05]  /*1320*/  @!P1 BRA `(.L_x_21) ;  /* 0x0000000000049947 */ /* 0x000fea0003800000 */
[----:B------:R-:W-:Y:S01]  /*1330*/  BPT.TRAP 0x1 ;  /* 0x000000040000795c */ /* 0x000fe20000300000 */
.L_x_21:
[----:B------:R-:W-:-:S13]  /*1340*/  ISETP.NE.AND P0, PT, R4, RZ, PT ;  /* 0x000000ff0400720c */ /* 0x000fda0003f05270 */
[----:B0-----:R-:W-:-:S05]  /*1350*/  @P0 LEA R10, R8, UR5, 0x3 ;  /* 0x00000005080a0c11 */ /* 0x001fca000f8e18ff */
[----:B------:R-:W-:-:S05]  /*1360*/  @P0 VIADD R10, R10, 0x380e0 ;  /* 0x000380e00a0a0836 */ /* 0x000fca0000000000 */
[----:B------:R-:W-:-:S04]  /*1370*/  @P0 PRMT R10, R5, 0x654, R10 ;  /* 0x00000654050a0816 */ /* 0x000fc8000000000a */
[----:B------:R0:W-:Y:S01]  /*1380*/  @P0 SYNCS.ARRIVE.TRANS64.RED.A1T0 RZ, [R10+URZ], RZ ;  /* 0x000000ff0aff09a7 */ /* 0x0001e2000810043f */
[----:B------:R-:W-:-:S13]  /*1390*/  ISETP.GT.U32.AND P0, PT, R3, 0x1, PT ;  /* 0x000000010300780c */ /* 0x000fda0003f04070 */
[----:B0-----:R-:W-:Y:S05]  /*13a0*/  @P0 BRA `(.L_x_22) ;  /* 0x0000000000040947 */ /* 0x001fea0003800000 */
[----:B------:R-:W-:Y:S01]  /*13b0*/  BPT.TRAP 0x1 ;  /* 0x000000040000795c */ /* 0x000fe20000300000 */
.L_x_22:
[----:B------:R-:W-:Y:S01]  /*13c0*/  VIADD R9, R9, 0xffffffff ;  /* 0xffffffff09097836 */ /* 0x000fe20000000000 */
[----:B------:R-:W-:Y:S01]  /*13d0*/  UIADD3 UR4, UR4, 0x1, URZ ;  /* 0x0000000104047890 */ /* 0x000fe2000fffe03f */
[----:B------:R-:W-:-:S03]  /*13e0*/  VIADD R8, R8, 0x1 ;  /* 0x0000000108087836 */ /* 0x000fc60000000000 */
[----:B------:R-:W-:Y:S01]  /*13f0*/  ISETP.GT.AND P1, PT, R9, 0x1, PT ;  /* 0x000000010900780c */ /* 0x000fe20003f24270 */
[----:B------:R-:W-:Y:S01]  /*1400*/  UISETP.NE.AND UP0, UPT, UR4, 0x1c, UPT ;  /* 0x0000001c0400788c */ /* 0x000fe2000bf05270 */
[----:B------:R-:W-:-:S03]  /*1410*/  ISETP.NE.AND P0, PT, R8, 0x1c, PT ;  /* 0x0000001c0800780c */ /* 0x000fc60003f05270 */
[----:B------:R-:W-:Y:S01]  /*1420*/  USEL UR8, URZ, 0x1, UP0 ;  /* 0x000000013f087887 */ /* 0x000fe20008000000 */
[----:B------:R-:W-:Y:S01]  /*1430*/  SEL R8, R8, RZ, P0 ;  /* 0x000000ff08087207 */ /* 0x000fe20000000000 */
[----:B------:R-:W-:Y:S02]  /*1440*/  USEL UR4, UR4, URZ, UP0 ;  /* 0x0000003f04047287 */ /* 0x000fe40008000000 */
[----:B------:R-:W-:Y:S02]  /*1450*/  UPLOP3.LUT UP0, UPT, UPT, UPT, UPT, 0x80, 0x0 ;  /* 0x000000000000789c */ /* 0x000fe40003f0f070 */
[----:B------:R-:W-:Y:S02]  /*1460*/  LOP3.LUT R12, R12, UR8, RZ, 0x3c, !PT ;  /* 0x000000080c0c7c12 */ /* 0x000fe4000f8e3cff */
[----:B------:R-:W-:Y:S07]  /*1470*/  @P1 BRA `(.L_x_23) ;  /* 0xfffffffc00501947 */ /* 0x000fee000383ffff */
.L_x_18:
[----:B------:R-:W-:Y:S01]  /*1480*/  ISETP.GE.AND P0, PT, R6, 0x1, PT ;  /* 0x000000010600780c */ /* 0x000fe20003f06270 */
[----:B------:R-:W-:-:S12]  /*1490*/  WARPGROUP.DEPBAR.LE gsb0, 0x0 ;  /* 0x00008000000079c5 */ /* 0x000fd80000010000 */
[----:B------:R-:W-:Y:S05]  /*14a0*/  @!P0 BRA `(.L_x_24) ;  /* 0x0000000000548947 */ /* 0x000fea0003800000 */
[----:B------:R-:W-:-:S04]  /*14b0*/  LOP3.LUT R6, R3, 0x1, RZ, 0xfc, !PT ;  /* 0x0000000103067812 */ /* 0x000fc800078efcff */
[----:B------:R-:W-:-:S13]  /*14c0*/  ISETP.NE.AND P0, PT, R6, 0x3, PT ;  /* 0x000000030600780c */ /* 0x000fda0003f05270 */
[----:B------:R-:W-:Y:S05]  /*14d0*/  @!P0 BRA `(.L_x_25) ;  /* 0x0000000000048947 */ /* 0x000fea0003800000 */
[----:B------:R-:W-:Y:S01]  /*14e0*/  BPT.TRAP 0x1 ;  /* 0x000000040000795c */ /* 0x000fe20000300000 */
.L_x_25:
[----:B------:R-:W-:Y:S01]  /*14f0*/  ISETP.NE.AND P0, PT, R4, RZ, PT ;  /* 0x000000ff0400720c */ /* 0x000fe20003f05270 */
[----:B------:R-:W-:Y:S01]  /*1500*/  BSSY B0, `(.L_x_26) ;  /* 0x000000d000007945 */ /* 0x000fe20003800000 */
[----:B------:R-:W-:-:S11]  /*1510*/  ISETP.GT.U32.AND P1, PT, R3, 0x1, PT ;  /* 0x000000010300780c */ /* 0x000fd60003f24070 */
[----:B------:R-:W-:Y:S05]  /*1520*/  @!P0 BRA `(.L_x_27) ;  /* 0x0000000000288947 */ /* 0x000fea0003800000 */
[----:B------:R-:W4:Y:S01]  /*1530*/  S2R R4, SR_CgaCtaId ;  /* 0x0000000000047919 */ /* 0x000f220000008800 */
[----:B------:R-:W-:Y:S02]  /*1540*/  SHF.R.U32.HI R8, RZ, 0x2, R7 ;  /* 0x00000002ff087819 */ /* 0x000fe40000011607 */
[----:B------:R-:W-:-:S03]  /*1550*/  MOV R3, 0x400 ;  /* 0x0000040000037802 */ /* 0x000fc60000000f00 */
[----:B------:R-:W-:-:S04]  /*1560*/  IMAD.WIDE.U32 R8, R8, 0x24924925, RZ ;  /* 0x2492492508087825 */ /* 0x000fc800078e00ff */
[----:B------:R-:W-:Y:S01]  /*1570*/  IMAD R8, R9, -0x1c, R7 ;  /* 0xffffffe409087824 */ /* 0x000fe200078e0207 */
[----:B----4-:R-:W-:-:S05]  /*1580*/  LEA R3, R4, R3, 0x18 ;  /* 0x0000000304037211 */ /* 0x010fca00078ec0ff */
[----:B------:R-:W-:-:S04]  /*1590*/  IMAD R8, R8, 0x8, R3 ;  /* 0x0000000808087824 */ /* 0x000fc800078e0203 */
[----:B------:R-:W-:-:S05]  /*15a0*/  VIADD R8, R8, 0x380e0 ;  /* 0x000380e008087836 */ /* 0x000fca0000000000 */
[----:B------:R-:W-:-:S04]  /*15b0*/  PRMT R8, R5, 0x654, R8 ;  /* 0x0000065405087816 */ /* 0x000fc80000000008 */
[----:B------:R4:W-:Y:S03]  /*15c0*/  SYNCS.ARRIVE.TRANS64.RED.A1T0 RZ, [R8+URZ], RZ ;  /* 0x000000ff08ff79a7 */ /* 0x0009e6000810043f */
.L_x_27:
[----:B------:R-:W-:Y:S05]  /*15d0*/  BSYNC B0 ;  /* 0x0000000000007941 */ /* 0x000fea0003800000 */
.L_x_26:
[----:B------:R-:W-:Y:S05]  /*15e0*/  @P1 BRA `(.L_x_24) ;  /* 0x0000000000041947 */ /* 0x000fea0003800000 */
[----:B------:R-:W-:Y:S01]  /*15f0*/  BPT.TRAP 0x1 ;  /* 0x000000040000795c */ /* 0x000fe20000300000 */
.L_x_24:
[----:B------:R-:W0:Y:S01]  /*1600*/  S2R R3, SR_TID.X ;  /* 0x0000000000037919 */ /* 0x000e220000002100 */
[----:B------:R-:W-:Y:S01]  /*1610*/  ULDC.64 UR4, c[0x0][0x280] ;  /* 0x0000a00000047ab9 */ /* 0x000fe20000000a00 */
[----:B------:R-:W1:Y:S01]  /*1620*/  S2R R9, SR_CTAID.Y ;  /* 0x0000000000097919 */ /* 0x000e620000002600 */
[----:B------:R-:W2:Y:S01]  /*1630*/  S2R R11, SR_CTAID.X ;  /* 0x00000000000b7919 */ /* 0x000ea20000002500 */
[----:B0-----:R-:W-:-:S04]  /*1640*/  SHF.R.S32.HI R4, RZ, 0x1f, R3 ;  /* 0x0000001fff047819 */ /* 0x001fc80000011403 */
[----:B------:R-:W-:Y:S01]  /*1650*/  LEA.HI R4, R4, R3, RZ, 0x7 ;  /* 0x0000000304047211 */ /* 0x000fe200078f38ff */
[----:B-1----:R-:W-:-:S03]  /*1660*/  IMAD.SHL.U32 R9, R9, 0x40, RZ ;  /* 0x0000004009097824 */ /* 0x002fc600078e00ff */
[----:B------:R-:W-:Y:S02]  /*1670*/  LOP3.LUT R4, R4, 0xffffff80, RZ, 0xc0, !PT ;  /* 0xffffff8004047812 */ /* 0x000fe400078ec0ff */
[----:B------:R-:W-:-:S03]  /*1680*/  ISETP.GE.AND P0, PT, R9, UR5, PT ;  /* 0x0000000509007c0c */ /* 0x000fc6000bf06270 */
[----:B------:R-:W-:Y:S02]  /*1690*/  IMAD.IADD R12, R3, 0x1, -R4 ;  /* 0x00000001030c7824 */ /* 0x000fe400078e0a04 */
[----:B--2---:R-:W-:-:S03]  /*16a0*/  IMAD.SHL.U32 R3, R11, 0x40, RZ ;  /* 0x000000400b037824 */ /* 0x004fc600078e00ff */
[----:B------:R-:W-:Y:S02]  /*16b0*/  SHF.R.S32.HI R15, RZ, 0x1f, R12 ;  /* 0x0000001fff0f7819 */ /* 0x000fe4000001140c */
[----:B------:R-:W-:Y:S02]  /*16c0*/  ISETP.GE.OR P0, PT, R3, UR4, P0 ;  /* 0x0000000403007c0c */ /* 0x000fe40008706670 */
[----:B------:R-:W-:-:S04]  /*16d0*/  LEA.HI R4, R15, R12, RZ, 0x2 ;  /* 0x0000000c0f047211 */ /* 0x000fc800078f10ff */
[--C-:B----4-:R-:W-:Y:S02]  /*16e0*/  SHF.R.S32.HI R8, RZ, 0x2, R4.reuse ;  /* 0x00000002ff087819 */ /* 0x110fe40000011404 */
[----:B------:R-:W-:-:S04]  /*16f0*/  SHF.R.S32.HI R5, RZ, 0x1f, R4 ;  /* 0x0000001fff057819 */ /* 0x000fc80000011404 */
[----:B------:R-:W-:-:S04]  /*1700*/  LEA.HI R5, R5, R8, RZ, 0x3 ;  /* 0x0000000805057211 */ /* 0x000fc800078f18ff */
[----:B------:R-:W-:Y:S01]  /*1710*/  LOP3.LUT R13, R5, 0xfffffff8, RZ, 0xc0, !PT ;  /* 0xfffffff8050d7812 */ /* 0x000fe200078ec0ff */
[----:B------:R-:W-:Y:S06]  /*1720*/  @P0 EXIT ;  /* 0x000000000000094d */ /* 0x000fec0003800000 */
[----:B------:R-:W0:Y:S01]  /*1730*/  LDC.64 R6, c[0x0][0x658] ;  /* 0x00019600ff067b82 */ /* 0x000e220000000a00 */
[----:B------:R-:W-:Y:S01]  /*1740*/  LOP3.LUT R5, R4, 0x7ffffffc, RZ, 0xc0, !PT ;  /* 0x7ffffffc04057812 */ /* 0x000fe200078ec0ff */
[----:B------:R-:W-:Y:S01]  /*1750*/  IMAD.IADD R4, R8, 0x1, -R13 ;  /* 0x0000000108047824 */ /* 0x000fe200078e0a0d */
[----:B------:R-:W-:Y:S02]  /*1760*/  LEA.HI R10, R15, R12, RZ, 0x5 ;  /* 0x0000000c0f0a7211 */ /* 0x000fe400078f28ff */
[----:B---3-5:R-:W-:Y:S01]  /*1770*/  FSETP.NEU.AND P1, PT, R2, RZ, PT ;  /* 0x000000ff0200720b */ /* 0x028fe20003f2d000 */
[----:B------:R-:W-:Y:S01]  /*1780*/  IMAD.IADD R8, R12, 0x1, -R5 ;  /* 0x000000010c087824 */ /* 0x000fe200078e0a05 */
[----:B------:R-:W-:Y:S02]  /*1790*/  SHF.R.S32.HI R5, RZ, 0x1f, R4 ;  /* 0x0000001fff057819 */ /* 0x000fe40000011404 */
[----:B------:R-:W-:Y:S01]  /*17a0*/  SHF.R.S32.HI R13, RZ, 0x5, R10 ;  /* 0x00000005ff0d7819 */ /* 0x000fe2000001140a */
[----:B------:R-:W-:-:S02]  /*17b0*/  IMAD.SHL.U32 R12, R8, 0x2, RZ ;  /* 0x00000002080c7824 */ /* 0x000fc400078e00ff */
[----:B------:R-:W-:-:S03]  /*17c0*/  IMAD.WIDE R10, R11, 0x40, R4 ;  /* 0x000000400b0a7825 */ /* 0x000fc600078e0204 */
[----:B------:R-:W-:Y:S01]  /*17d0*/  SHF.R.S32.HI R14, RZ, 0x1f, R12 ;  /* 0x0000001fff0e7819 */ /* 0x000fe2000001140c */
[----:B------:R-:W-:Y:S01]  /*17e0*/  IMAD R5, R13, -0x10, -R3 ;  /* 0xfffffff00d057824 */ /* 0x000fe200078e0a03 */
[----:B------:R-:W-:Y:S01]  /*17f0*/  IADD3 R8, P0, R9, R12, RZ ;  /* 0x0000000c09087210 */ /* 0x000fe20007f1e0ff */
[----:B------:R-:W-:Y:S01]  /*1800*/  IMAD.WIDE R10, R13, 0x10, R10 ;  /* 0x000000100d0a7825 */ /* 0x000fe200078e020a */
[----:B------:R-:W-:Y:S02]  /*1810*/  IADD3 R3, -R12, UR5, -R9 ;  /* 0x000000050c037c10 */ /* 0x000fe4000fffe909 */
[----:B------:R-:W-:Y:S02]  /*1820*/  LEA.HI.X.SX32 R9, R9, R14, 0x1, P0 ;  /* 0x0000000e09097211 */ /* 0x000fe400000f0eff */
[----:B------:R-:W-:Y:S01]  /*1830*/  IADD3 R4, R5, UR4, -R4 ;  /* 0x0000000405047c10 */ /* 0x000fe2000fffe804 */
[-C--:B0-----:R-:W-:Y:S01]  /*1840*/  IMAD R5, R11, R6.reuse, RZ ;  /* 0x000000060b057224 */ /* 0x081fe200078e02ff */
[----:B------:R-:W-:Y:S01]  /*1850*/  ISETP.GT.AND P0, PT, R3, RZ, PT ;  /* 0x000000ff0300720c */ /* 0x000fe20003f04270 */
[----:B------:R-:W-:Y:S01]  /*1860*/  IMAD.WIDE.U32 R12, R10, R6, R8 ;  /* 0x000000060a0c7225 */ /* 0x000fe200078e0008 */
[----:B------:R-:W-:-:S02]  /*1870*/  SHF.L.U64.HI R16, R6, 0x3, R7 ;  /* 0x0000000306107819 */ /* 0x000fc40000010207 */
[----:B------:R-:W-:Y:S01]  /*1880*/  ISETP.GT.AND P2, PT, R4, RZ, P0 ;  /* 0x000000ff0400720c */ /* 0x000fe20000744270 */
[----:B------:R-:W-:Y:S02]  /*1890*/  IMAD R5, R10, R7, R5 ;  /* 0x000000070a057224 */ /* 0x000fe400078e0205 */
[----:B------:R-:W-:Y:S02]  /*18a0*/  IMAD.SHL.U32 R17, R6, 0x8, RZ ;  /* 0x0000000806117824 */ /* 0x000fe400078e00ff */
[----:B------:R-:W-:Y:S01]  /*18b0*/  IMAD.IADD R19, R13, 0x1, R5 ;  /* 0x000000010d137824 */ /* 0x000fe200078e0205 */
[----:B------:R-:W-:Y:S07]  /*18c0*/  @!P1 BRA `(.L_x_28) ;  /* 0x00000018001c9947 */ /* 0x000fee0003800000 */
[----:B------:R-:W-:Y:S01]  /*18d0*/  ULDC.64 UR6, c[0x0][0x630] ;  /* 0x00018c0000067ab9 */ /* 0x000fe20000000a00 */
[----:B------:R-:W-:Y:S01]  /*18e0*/  ULDC.64 UR8, c[0x0][0x628] ;  /* 0x00018a0000087ab9 */ /* 0x000fe20000000a00 */
[----:B------:R-:W-:Y:S01]  /*18f0*/  IMAD R5, R11, UR6, RZ ;  /* 0x000000060b057c24 */ /* 0x000fe2000f8e02ff */
[----:B------:R-:W-:Y:S01]  /*1900*/  ULDC.64 UR4, c[0x0][0x650] ;  /* 0x0001940000047ab9 */ /* 0x000fe20000000a00 */
[----:B------:R-:W-:-:S04]  /*1910*/  IMAD.WIDE.U32 R14, R10, UR6, R8 ;  /* 0x000000060a0e7c25 */ /* 0x000fc8000f8e0008 */
[----:B------:R-:W-:Y:S01]  /*1920*/  IMAD R5, R10, UR7, R5 ;  /* 0x000000070a057c24 */ /* 0x000fe2000f8e0205 */
[----:B------:R-:W-:-:S03]  /*1930*/  LEA R6, P1, R14, UR8, 0x1 ;  /* 0x000000080e067c11 */ /* 0x000fc6000f8208ff */
[----:B------:R-:W-:-:S05]  /*1940*/  IMAD.IADD R7, R15, 0x1, R5 ;  /* 0x000000010f077824 */ /* 0x000fca00078e0205 */
[----:B------:R-:W-:-:S05]  /*1950*/  LEA.HI.X R7, R14, UR9, R7, 0x1, P1 ;  /* 0x000000090e077c11 */ /* 0x000fca00088f0c07 */
[----:B------:R-:W2:Y:S01]  /*1960*/  @P2 LDG.E.LTC128B.U16 R13, desc[UR12][R6.64] ;  /* 0x0000000c060d2981 */ /* 0x000ea2000c1e1520 */
[----:B------:R-:W-:Y:S01]  /*1970*/  LEA R14, P4, R12, UR4, 0x1 ;  /* 0x000000040c0e7c11 */ /* 0x000fe2000f8808ff */
[----:B------:R-:W-:Y:S01]  /*1980*/  BSSY B0, `(.L_x_29) ;  /* 0x000000d000007945 */ /* 0x000fe20003800000 */
[----:B------:R-:W-:-:S04]  /*1990*/  ISETP.GT.AND P1, PT, R3, 0x1, PT ;  /* 0x000000010300780c */ /* 0x000fc80003f24270 */
[----:B------:R-:W-:Y:S01]  /*19a0*/  ISETP.GT.AND P3, PT, R4, RZ, P1 ;  /* 0x000000ff0400720c */ /* 0x000fe20000f64270 */
[----:B--2---:R-:W-:-:S05]  /*19b0*/  HADD2.F32 R15, -RZ, R13.H0_H0 ;  /* 0x2000000dff0f7230 */ /* 0x004fca0000004100 */
[----:B------:R-:W-:-:S04]  /*19c0*/  FMUL R15, R15, R2 ;  /* 0x000000020f0f7220 */ /* 0x000fc80000400000 */
[----:B------:R-:W-:-:S05]  /*19d0*/  FFMA R15, R24, R0, R15 ;  /* 0x00000000180f7223 */ /* 0x000fca000000000f */
[----:B------:R-:W-:Y:S02]  /*19e0*/  F2FP.F16.F32.PACK_AB R18, RZ, R15 ;  /* 0x0000000fff12723e */ /* 0x000fe400000000ff */
[----:B------:R-:W-:Y:S02]  /*19f0*/  LEA.HI.X R15, R12, UR5, R19, 0x1, P4 ;  /* 0x000000050c0f7c11 */ /* 0x000fe4000a0f0c13 */
[----:B------:R-:W-:Y:S02]  /*1a00*/  PRMT R12, R18, 0x7610, R12 ;  /* 0x00007610120c7816 */ /* 0x000fe4000000000c */
[----:B------:R-:W-:-:S03]  /*1a10*/  PRMT R18, R13, 0x7610, R18 ;  /* 0x000076100d127816 */ /* 0x000fc60000000012 */
[----:B------:R0:W-:Y:S01]  /*1a20*/  @P2 STG.E.U16 desc[UR12][R14.64], R12 ;  /* 0x0000000c0e002986 */ /* 0x0001e2000c10150c */
[----:B------:R-:W-:Y:S05]  /*1a30*/  @!P3 BRA `(.L_x_30) ;  /* 0x000000000004b947 */ /* 0x000fea0003800000 */
[----:B------:R1:W5:Y:S02]  /*1a40*/  LDG.E.LTC128B.U16 R18, desc[UR12][R6.64+0x2] ;  /* 0x0000020c06127981 */ /* 0x000364000c1e1520 */
.L_x_30:
[----:B------:R-:W-:Y:S05]  /*1a50*/  BSYNC B0 ;  /* 0x0000000000007941 */ /* 0x000fea0003800000 */
.L_x_29:
[----:B------:R-:W-:Y:S01]  /*1a60*/  USHF.L.U32 UR5, UR6, 0x3, URZ ;  /* 0x0000000306057899 */ /* 0x000fe2000800063f */
[----:B-----5:R-:W-:Y:S01]  /*1a70*/  HADD2.F32 R11, -RZ, R18.H0_H0 ;  /* 0x20000012ff0b7230 */ /* 0x020fe20000004100 */
[----:B------:R-:W-:Y:S01]  /*1a80*/  USHF.L.U64.HI UR4, UR6, 0x3, UR7 ;  /* 0x0000000306047899 */ /* 0x000fe20008010207 */
[----:B------:R-:W-:-:S03]  /*1a90*/  ISETP.GT.AND P0, PT, R4, 0x8, P0 ;  /* 0x000000080400780c */ /* 0x000fc60000704270 */
[----:B0-----:R-:W-:Y:S02]  /*1aa0*/  IMAD.U32 R12, RZ, RZ, UR5 ;  /* 0x00000005ff0c7e24 */ /* 0x001fe4000f8e00ff */
[----:B------:R-:W-:Y:S01]  /*1ab0*/  FMUL R20, R11, R2 ;  /* 0x000000020b147220 */ /* 0x000fe20000400000 */
[----:B------:R-:W-:-:S03]  /*1ac0*/  IMAD.U32 R13, RZ, RZ, UR4 ;  /* 0x00000004ff0d7e24 */ /* 0x000fc6000f8e00ff */
[----:B------:R-:W-:Y:S01]  /*1ad0*/  FFMA R20, R25, R0, R20 ;  /* 0x0000000019147223 */ /* 0x000fe20000000014 */
[----:B------:R-:W-:-:S04]  /*1ae0*/  IMAD.WIDE.U32 R12, R10, UR6, R12 ;  /* 0x000000060a0c7c25 */ /* 0x000fc8000f8e000c */
[----:B------:R-:W-:Y:S02]  /*1af0*/  F2FP.F16.F32.PACK_AB R20, RZ, R20 ;  /* 0x00000014ff14723e */ /* 0x000fe400000000ff */
[----:B------:R-:W-:Y:S01]  /*1b00*/  IADD3 R10, P2, R8, R12, RZ ;  /* 0x0000000c080a7210 */ /* 0x000fe20007f5e0ff */
[----:B------:R-:W-:-:S03]  /*1b10*/  @P3 IMAD.MOV.U32 R12, RZ, RZ, R14 ;  /* 0x000000ffff0c3224 */ /* 0x000fc600078e000e */
[----:B------:R-:W-:Y:S01]  /*1b20*/  IADD3.X R5, R9, R5, R13, P2, !PT ;  /* 0x0000000509057210 */ /* 0x000fe200017fe40d */
[----:B------:R-:W-:Y:S01]  /*1b30*/  @P3 IMAD.MOV.U32 R13, RZ, RZ, R15 ;  /* 0x000000ffff0d3224 */ /* 0x000fe200078e000f */
[----:B------:R-:W-:-:S04]  /*1b40*/  LEA R8, P2, R10, UR8, 0x1 ;  /* 0x000000080a087c11 */ /* 0x000fc8000f8408ff */
[----:B------:R-:W-:Y:S01]  /*1b50*/  LEA.HI.X R9, R10, UR9, R5, 0x1, P2 ;  /* 0x000000090a097c11 */ /* 0x000fe200090f0c05 */
[----:B------:R0:W-:Y:S04]  /*1b60*/  @P3 STG.E.U16 desc[UR12][R12.64+0x2], R20 ;  /* 0x000002140c003986 */ /* 0x0001e8000c10150c */
[----:B------:R-:W2:Y:S01]  /*1b70*/  @P0 LDG.E.LTC128B.U16 R18, desc[UR12][R8.64] ;  /* 0x0000000c08120981 */ /* 0x000ea2000c1e1520 */
[C---:B------:R-:W-:Y:S01]  /*1b80*/  SHF.L.U64.HI R11, R17.reuse, 0x1, R16 ;  /* 0x00000001110b7819 */ /* 0x040fe20000010210 */
[----:B------:R-:W-:Y:S01]  /*1b90*/  BSSY B0, `(.L_x_31) ;  /* 0x000000b000007945 */ /* 0x000fe20003800000 */
[----:B------:R-:W-:Y:S02]  /*1ba0*/  LEA R10, P2, R17, R14, 0x1 ;  /* 0x0000000e110a7211 */ /* 0x000fe400078408ff */
[----:B------:R-:W-:-:S03]  /*1bb0*/  ISETP.GT.AND P1, PT, R4, 0x8, P1 ;  /* 0x000000080400780c */ /* 0x000fc60000f24270 */
[----:B------:R-:W-:Y:S02]  /*1bc0*/  IMAD.X R11, R11, 0x1, R15, P2 ;  /* 0x000000010b0b7824 */ /* 0x000fe400010e060f */
[----:B--2---:R-:W-:-:S05]  /*1bd0*/  HADD2.F32 R5, -RZ, R18.H0_H0 ;  /* 0x20000012ff057230 */ /* 0x004fca0000004100 */
[----:B------:R-:W-:-:S04]  /*1be0*/  FMUL R5, R5, R2 ;  /* 0x0000000205057220 */ /* 0x000fc80000400000 */
[----:B------:R-:W-:-:S05]  /*1bf0*/  FFMA R5, R26, R0, R5 ;  /* 0x000000001a057223 */ /* 0x000fca0000000005 */
[----:B------:R-:W-:-:S05]  /*1c00*/  F2FP.F16.F32.PACK_AB R5, RZ, R5 ;  /* 0x00000005ff05723e */ /* 0x000fca00000000ff */
[----:B------:R0:W-:Y:S01]  /*1c10*/  @P0 STG.E.U16 desc[UR12][R10.64], R5 ;  /* 0x000000050a000986 */ /* 0x0001e2000c10150c */
[----:B------:R-:W-:Y:S05]  /*1c20*/  @!P1 BRA `(.L_x_32) ;  /* 0x0000000000049947 */ /* 0x000fea0003800000 */
[----:B------:R2:W5:Y:S02]  /*1c30*/  LDG.E.LTC128B.U16 R18, desc[UR12][R8.64+0x2] ;  /* 0x0000020c08127981 */ /* 0x000564000c1e1520 */
.L_x_32:
[----:B------:R-:W-:Y:S05]  /*1c40*/  BSYNC B0 ;  /* 0x0000000000007941 */ /* 0x000fea0003800000 */
.L_x_31:
[----:B0----5:R-:W-:Y:S01]  /*1c50*/  HADD2.F32 R5, -RZ, R18.H0_H0 ;  /* 0x20000012ff057230 */ /* 0x021fe20000004100 */
[----:B------:R-:W-:Y:S01]  /*1c60*/  ISETP.GT.AND P0, PT, R3, 0x8, PT ;  /* 0x000000080300780c */ /* 0x000fe20003f04270 */
[----:B------:R-:W-:Y:S03]  /*1c70*/  BSSY B0, `(.L_x_33) ;  /* 0x0000008000007945 */ /* 0x000fe60003800000 */
[----:B------:R-:W-:Y:S01]  /*1c80*/  FMUL R12, R5, R2 ;  /* 0x00000002050c7220 */ /* 0x000fe20000400000 */
[----:B------:R-:W-:-:S03]  /*1c90*/  ISETP.GT.AND P2, PT, R4, RZ, P0 ;  /* 0x000000ff0400720c */ /* 0x000fc60000744270 */
[----:B------:R-:W-:-:S05]  /*1ca0*/  FFMA R12, R27, R0, R12 ;  /* 0x000000001b0c7223 */ /* 0x000fca000000000c */
[----:B------:R-:W-:-:S05]  /*1cb0*/  F2FP.F16.F32.PACK_AB R12, RZ, R12 ;  /* 0x0000000cff0c723e */ /* 0x000fca00000000ff */
[----:B------:R0:W-:Y:S01]  /*1cc0*/  @P1 STG.E.U16 desc[UR12][R10.64+0x2], R12 ;  /* 0x0000020c0a001986 */ /* 0x0001e2000c10150c */
[----:B------:R-:W-:Y:S05]  /*1cd0*/  @!P2 BRA `(.L_x_34) ;  /* 0x000000000004a947 */ /* 0x000fea0003800000 */
[----:B------:R3:W5:Y:S02]  /*1ce0*/  LDG.E.LTC128B.U16 R18, desc[UR12][R6.64+0x10] ;  /* 0x0000100c06127981 */ /* 0x000764000c1e1520 */
.L_x_34:
[----:B------:R-:W-:Y:S05]  /*1cf0*/  BSYNC B0 ;  /* 0x0000000000007941 */ /* 0x000fea0003800000 */
.L_x_33:
[----:B-----5:R-:W-:Y:S01]  /*1d00*/  HADD2.F32 R5, -RZ, R18.H0_H0 ;  /* 0x20000012ff057230 */ /* 0x020fe20000004100 */
[----:B------:R-:W-:Y:S01]  /*1d10*/  ISETP.GT.AND P1, PT, R3, 0x9, PT ;  /* 0x000000090300780c */ /* 0x000fe20003f24270 */
[----:B0-----:R-:W-:Y:S01]  /*1d20*/  @P2 IMAD.MOV.U32 R12, RZ, RZ, R14 ;  /* 0x000000ffff0c2224 */ /* 0x001fe200078e000e */
[----:B------:R-:W-:Y:S01]  /*1d30*/  BSSY B0, `(.L_x_35) ;  /* 0x0000009000007945 */ /* 0x000fe20003800000 */
[----:B------:R-:W-:Y:S02]  /*1d40*/  @P2 IMAD.MOV.U32 R13, RZ, RZ, R15 ;  /* 0x000000ffff0d2224 */ /* 0x000fe400078e000f */
[----:B------:R-:W-:Y:S01]  /*1d50*/  FMUL R5, R5, R2 ;  /* 0x0000000205057220 */ /* 0x000fe20000400000 */
[----:B------:R-:W-:-:S03]  /*1d60*/  ISETP.GT.AND P3, PT, R4, RZ, P1 ;  /* 0x000000ff0400720c */ /* 0x000fc60000f64270 */
[----:B------:R-:W-:-:S05]  /*1d70*/  FFMA R5, R28, R0, R5 ;  /* 0x000000001c057223 */ /* 0x000fca0000000005 */
[----:B------:R-:W-:-:S05]  /*1d80*/  F2FP.F16.F32.PACK_AB R5, RZ, R5 ;  /* 0x00000005ff05723e */ /* 0x000fca00000000ff */
[----:B------:R0:W-:Y:S01]  /*1d90*/  @P2 STG.E.U16 desc[UR12][R12.64+0x10], R5 ;  /* 0x000010050c002986 */ /* 0x0001e2000c10150c */
[----:B------:R-:W-:Y:S05]  /*1da0*/  @!P3 BRA `(.L_x_36) ;  /* 0x000000000004b947 */ /* 0x000fea0003800000 */
[----:B------:R4:W5:Y:S02]  /*1db0*/  LDG.E.LTC128B.U16 R18, desc[UR12][R6.64+0x12] ;  /* 0x0000120c06127981 */ /* 0x000964000c1e1520 */
.L_x_36:
[----:B------:R-:W-:Y:S05]  /*1dc0*/  BSYNC B0 ;  /* 0x0000000000007941 */ /* 0x000fea0003800000 */
.L_x_35:
[----:B0----5:R-:W-:Y:S01]  /*1dd0*/  HADD2.F32 R5, -RZ, R18.H0_H0 ;  /* 0x20000012ff057230 */ /* 0x021fe20000004100 */
[----:B------:R-:W-:Y:S01]  /*1de0*/  ISETP.GT.AND P0, PT, R4, 0x8, P0 ;  /* 0x000000080400780c */ /* 0x000fe20000704270 */
[----:B------:R-:W-:Y:S01]  /*1df0*/  @P3 IMAD.MOV.U32 R13, RZ, RZ, R15 ;  /* 0x000000ffff0d3224 */ /* 0x000fe200078e000f */
[----:B------:R-:W-:Y:S02]  /*1e00*/  BSSY B0, `(.L_x_37) ;  /* 0x0000009000007945 */ /* 0x000fe40003800000 */
[----:B------:R-:W-:-:S04]  /*1e10*/  FMUL R12, R5, R2 ;  /* 0x00000002050c7220 */ /* 0x000fc80000400000 */
[----:B------:R-:W-:-:S05]  /*1e20*/  FFMA R12, R29, R0, R12 ;  /* 0x000000001d0c7223 */ /* 0x000fca000000000c */
[----:B------:R-:W-:-:S04]  /*1e30*/  F2FP.F16.F32.PACK_AB R12, RZ, R12 ;  /* 0x0000000cff0c723e */ /* 0x000fc800000000ff */
[----:B------:R-:W-:Y:S01]  /*1e40*/  PRMT R5, R12, 0x7610, R5 ;  /* 0x000076100c057816 */ /* 0x000fe20000000005 */
[----:B------:R-:W-:-:S05]  /*1e50*/  @P3 IMAD.MOV.U32 R12, RZ, RZ, R14 ;  /* 0x000000ffff0c3224 */ /* 0x000fca00078e000e */
[----:B------:R0:W-:Y:S01]  /*1e60*/  @P3 STG.E.U16 desc[UR12][R12.64+0x12], R5 ;  /* 0x000012050c003986 */ /* 0x0001e2000c10150c */
[----:B------:R-:W-:Y:S05]  /*1e70*/  @!P0 BRA `(.L_x_38) ;  /* 0x0000000000048947 */ /* 0x000fea0003800000 */
[----:B------:R0:W5:Y:S02]  /*1e80*/  LDG.E.LTC128B.U16 R18, desc[UR12][R8.64+0x10] ;  /* 0x0000100c08127981 */ /* 0x000164000c1e1520 */
.L_x_38:
[----:B------:R-:W-:Y:S05]  /*1e90*/  BSYNC B0 ;  /* 0x0000000000007941 */ /* 0x000fea0003800000 */
.L_x_37:
[----:B0----5:R-:W-:Y:S01]  /*1ea0*/  HADD2.F32 R5, -RZ, R18.H0_H0 ;  /* 0x20000012ff057230 */ /* 0x021fe20000004100 */
[----:B------:R-:W-:Y:S01]  /*1eb0*/  ISETP.GT.AND P1, PT, R4, 0x8, P1 ;  /* 0x000000080400780c */ /* 0x000fe20000f24270 */
[----:B------:R-:W-:Y:S03]  /*1ec0*/  BSSY B0, `(.L_x_39) ;  /* 0x0000007000007945 */ /* 0x000fe60003800000 */
[----:B------:R-:W-:-:S04]  /*1ed0*/  FMUL R5, R5, R2 ;  /* 0x0000000205057220 */ /* 0x000fc80000400000 */
[----:B------:R-:W-:-:S05]  /*1ee0*/  FFMA R5, R30, R0, R5 ;  /* 0x000000001e057223 */ /* 0x000fca0000000005 */
[----:B------:R-:W-:-:S05]  /*1ef0*/  F2FP.F16.F32.PACK_AB R5, RZ, R5 ;  /* 0x00000005ff05723e */ /* 0x000fca00000000ff */
[----:B------:R0:W-:Y:S01]  /*1f00*/  @P0 STG.E.U16 desc[UR12][R10.64+0x10], R5 ;  /* 0x000010050a000986 */ /* 0x0001e2000c10150c */
[----:B------:R-:W-:Y:S05]  /*1f10*/  @!P1 BRA `(.L_x_40) ;  /* 0x0000000000049947 */ /* 0x000fea0003800000 */
[----:B------:R0:W5:Y:S02]  /*1f20*/  LDG.E.LTC128B.U16 R18, desc[UR12][R8.64+0x12] ;  /* 0x0000120c08127981 */ /* 0x000164000c1e1520 */
.L_x_40:
[----:B------:R-:W-:Y:S05]  /*1f30*/  BSYNC B0 ;  /* 0x0000000000007941 */ /* 0x000fea0003800000 */
.L_x_39:
        /* <DEDUP_REMOVED lines=10> */
.L_x_42:
[----:B------:R-:W-:Y:S05]  /*1fe0*/  BSYNC B0 ;  /* 0x0000000000007941 */ /* 0x000fea0003800000 */
.L_x_41:
        /* <DEDUP_REMOVED lines=12> */
.L_x_44:
[----:B------:R-:W-:Y:S05]  /*20b0*/  BSYNC B0 ;  /* 0x0000000000007941 */ /* 0x000fea0003800000 */
.L_x_43:
        /* <DEDUP_REMOVED lines=12> */
.L_x_46:
[----:B------:R-:W-:Y:S05]  /*2180*/  BSYNC B0 ;  /* 0x0000000000007941 */ /* 0x000fea0003800000 */
.L_x_45:
        /* <DEDUP_REMOVED lines=9> */
.L_x_48:
[----:B------:R-:W-:Y:S05]  /*2220*/  BSYNC B0 ;  /* 0x0000000000007941 */ /* 0x000fea0003800000 */
.L_x_47:
        /* <DEDUP_REMOVED lines=10> */
.L_x_50:
[----:B------:R-:W-:Y:S05]  /*22d0*/  BSYNC B0 ;  /* 0x0000000000007941 */ /* 0x000fea0003800000 */
.L_x_49:
        /* <DEDUP_REMOVED lines=12> */
.L_x_52:
[----:B------:R-:W-:Y:S05]  /*23a0*/  BSYNC B0 ;  /* 0x0000000000007941 */ /* 0x000fea0003800000 */
.L_x_51:
        /* <DEDUP_REMOVED lines=12> */
.L_x_54:
[----:B------:R-:W-:Y:S05]  /*2470*/  BSYNC B0 ;  /* 0x0000000000007941 */ /* 0x000fea0003800000 */
.L_x_53:
        /* <DEDUP_REMOVED lines=9> */
.L_x_56:
[----:B------:R-:W-:Y:S05]  /*2510*/  BSYNC B0 ;  /* 0x0000000000007941 */ /* 0x000fea0003800000 */
.L_x_55:
        /* <DEDUP_REMOVED lines=10> */
.L_x_58:
[----:B------:R-:W-:Y:S05]  /*25c0*/  BSYNC B0 ;  /* 0x0000000000007941 */ /* 0x000fea0003800000 */
.L_x_57:
        /* <DEDUP_REMOVED lines=12> */
.L_x_60:
[----:B------:R-:W-:Y:S05]  /*2690*/  BSYNC B0 ;  /* 0x0000000000007941 */ /* 0x000fea0003800000 */
.L_x_59:
        /* <DEDUP_REMOVED lines=12> */
.L_x_62:
[----:B------:R-:W-:Y:S05]  /*2760*/  BSYNC B0 ;  /* 0x0000000000007941 */ /* 0x000fea0003800000 */
.L_x_61:
        /* <DEDUP_REMOVED lines=9> */
.L_x_64:
[----:B------:R-:W-:Y:S05]  /*2800*/  BSYNC B0 ;  /* 0x0000000000007941 */ /* 0x000fea0003800000 */
.L_x_63:
        /* <DEDUP_REMOVED lines=10> */
.L_x_66:
[----:B------:R-:W-:Y:S05]  /*28b0*/  BSYNC B0 ;  /* 0x0000000000007941 */ /* 0x000fea0003800000 */
.L_x_65:
        /* <DEDUP_REMOVED lines=12> */
.L_x_68:
[----:B------:R-:W-:Y:S05]  /*2980*/  BSYNC B0 ;  /* 0x0000000000007941 */ /* 0x000fea0003800000 */
.L_x_67:
        /* <DEDUP_REMOVED lines=12> */
.L_x_70:
[----:B------:R-:W-:Y:S05]  /*2a50*/  BSYNC B0 ;  /* 0x0000000000007941 */ /* 0x000fea0003800000 */
.L_x_69:
        /* <DEDUP_REMOVED lines=9> */
.L_x_72:
[----:B------:R-:W-:Y:S05]  /*2af0*/  BSYNC B0 ;  /* 0x0000000000007941 */ /* 0x000fea0003800000 */
.L_x_71:
        /* <DEDUP_REMOVED lines=10> */
.L_x_74:
[----:B------:R-:W-:Y:S05]  /*2ba0*/  BSYNC B0 ;  /* 0x0000000000007941 */ /* 0x000fea0003800000 */
.L_x_73:
        /* <DEDUP_REMOVED lines=12> */
.L_x_76:
[----:B------:R-:W-:Y:S05]  /*2c70*/  BSYNC B0 ;  /* 0x0000000000007941 */ /* 0x000fea0003800000 */
.L_x_75:
        /* <DEDUP_REMOVED lines=12> */
.L_x_78:
[----:B------:R-:W-:Y:S05]  /*2d40*/  BSYNC B0 ;  /* 0x0000000000007941 */ /* 0x000fea0003800000 */
.L_x_77:
        /* <DEDUP_REMOVED lines=9> */
.L_x_80:
[----:B------:R-:W-:Y:S05]  /*2de0*/  BSYNC B0 ;  /* 0x0000000000007941 */ /* 0x000fea0003800000 */
.L_x_79:
        /* <DEDUP_REMOVED lines=10> */
.L_x_82:
[----:B------:R-:W-:Y:S05]  /*2e90*/  BSYNC B0 ;  /* 0x0000000000007941 */ /* 0x000fea0003800000 */
.L_x_81:
        /* <DEDUP_REMOVED lines=12> */
.L_x_84:
[----:B------:R-:W-:Y:S05]  /*2f60*/  BSYNC B0 ;  /* 0x0000000000007941 */ /* 0x000fea0003800000 */
.L_x_83:
[----:B-----5:R-:W-:Y:S01]  /*2f70*/  HADD2.F32 R3, -RZ, R18.H0_H0 ;  /* 0x20000012ff037230 */ /* 0x020fe20000004100 */
[----:B------:R-:W-:Y:S01]  /*2f80*/  ISETP.GT.AND P0, PT, R4, 0x8, P0 ;  /* 0x000000080400780c */ /* 0x000fe20000704270 */
[----:B------:R-:W-:Y:S03]  /*2f90*/  BSSY B0, `(.L_x_85) ;  /* 0x0000007000007945 */ /* 0x000fe60003800000 */
[----:B01-34-:R-:W-:-:S04]  /*2fa0*/  FMUL R6, R3, R2 ;  /* 0x0000000203067220 */ /* 0x01bfc80000400000 */
[----:B------:R-:W-:-:S05]  /*2fb0*/  FFMA R6, R53, R0, R6 ;  /* 0x0000000035067223 */ /* 0x000fca0000000006 */
[----:B------:R-:W-:-:S05]  /*2fc0*/  F2FP.F16.F32.PACK_AB R6, RZ, R6 ;  /* 0x00000006ff06723e */ /* 0x000fca00000000ff */
[----:B------:R0:W-:Y:S01]  /*2fd0*/  @P3 STG.E.U16 desc[UR12][R14.64+0x72], R6 ;  /* 0x000072060e003986 */ /* 0x0001e2000c10150c */
[----:B------:R-:W-:Y:S05]  /*2fe0*/  @!P0 BRA `(.L_x_86) ;  /* 0x0000000000048947 */ /* 0x000fea0003800000 */
[----:B------:R1:W5:Y:S02]  /*2ff0*/  LDG.E.LTC128B.U16 R18, desc[UR12][R8.64+0x70] ;  /* 0x0000700c08127981 */ /* 0x000364000c1e1520 */
.L_x_86:
[----:B------:R-:W-:Y:S05]  /*3000*/  BSYNC B0 ;  /* 0x0000000000007941 */ /* 0x000fea0003800000 */
.L_x_85:
[----:B-----5:R-:W-:Y:S01]  /*3010*/  HADD2.F32 R3, -RZ, R18.H0_H0 ;  /* 0x20000012ff037230 */ /* 0x020fe20000004100 */
[----:B------:R-:W-:Y:S01]  /*3020*/  ISETP.GT.AND P1, PT, R4, 0x8, P1 ;  /* 0x000000080400780c */ /* 0x000fe20000f24270 */
[----:B------:R-:W-:Y:S01]  /*3030*/  @P0 IMAD.MOV.U32 R4, RZ, RZ, R10 ;  /* 0x000000ffff040224 */ /* 0x000fe200078e000a */
[----:B------:R-:W-:Y:S01]  /*3040*/  BSSY B0, `(.L_x_87) ;  /* 0x0000008000007945 */ /* 0x000fe20003800000 */
[----:B------:R-:W-:Y:S02]  /*3050*/  @P0 IMAD.MOV.U32 R5, RZ, RZ, R11 ;  /* 0x000000ffff050224 */ /* 0x000fe400078e000b */
[----:B------:R-:W-:-:S04]  /*3060*/  FMUL R3, R3, R2 ;  /* 0x0000000203037220 */ /* 0x000fc80000400000 */
[----:B------:R-:W-:-:S05]  /*3070*/  FFMA R3, R54, R0, R3 ;  /* 0x0000000036037223 */ /* 0x000fca0000000003 */
[----:B------:R-:W-:-:S05]  /*3080*/  F2FP.F16.F32.PACK_AB R3, RZ, R3 ;  /* 0x00000003ff03723e */ /* 0x000fca00000000ff */
[----:B------:R3:W-:Y:S01]  /*3090*/  @P0 STG.E.U16 desc[UR12][R4.64+0x70], R3 ;  /* 0x0000700304000986 */ /* 0x0007e2000c10150c */
[----:B------:R-:W-:Y:S05]  /*30a0*/  @!P1 BRA `(.L_x_88) ;  /* 0x0000000000049947 */ /* 0x000fea0003800000 */
[----:B------:R4:W5:Y:S02]  /*30b0*/  LDG.E.LTC128B.U16 R18, desc[UR12][R8.64+0x72] ;  /* 0x0000720c08127981 */ /* 0x000964000c1e1520 */
.L_x_88:
[----:B------:R-:W-:Y:S05]  /*30c0*/  BSYNC B0 ;  /* 0x0000000000007941 */ /* 0x000fea0003800000 */
.L_x_87:
[----:B---3-5:R-:W-:-:S05]  /*30d0*/  HADD2.F32 R3, -RZ, R18.H0_H0 ;  /* 0x20000012ff037230 */ /* 0x028fca0000004100 */
[----:B------:R-:W-:-:S04]  /*30e0*/  FMUL R2, R3, R2 ;  /* 0x0000000203027220 */ /* 0x000fc80000400000 */
[----:B------:R-:W-:Y:S01]  /*30f0*/  FFMA R2, R55, R0, R2 ;  /* 0x0000000037027223 */ /* 0x000fe20000000002 */
[----:B------:R-:W-:Y:S06]  /*3100*/  @!P1 EXIT ;  /* 0x000000000000994d */ /* 0x000fec0003800000 */
[----:B------:R-:W-:-:S05]  /*3110*/  F2FP.F16.F32.PACK_AB R2, RZ, R2 ;  /* 0x00000002ff02723e */ /* 0x000fca00000000ff */
[----:B------:R-:W-:Y:S01]  /*3120*/  STG.E.U16 desc[UR12][R10.64+0x72], R2 ;  /* 0x000072020a007986 */ /* 0x000fe2000c10150c */
[----:B------:R-:W-:Y:S05]  /*3130*/  EXIT ;  /* 0x000000000000794d */ /* 0x000fea0003800000 */
.L_x_28:
[----:B------:R-:W-:Y:S01]  /*3140*/  ISETP.GT.AND P3, PT, R3, 0x1, PT ;  /* 0x000000010300780c */ /* 0x000fe20003f64270 */
[----:B------:R-:W-:Y:S01]  /*3150*/  ULDC.64 UR4, c[0x0][0x650] ;  /* 0x0001940000047ab9 */ /* 0x000fe20000000a00 */
[-C--:B------:R-:W-:Y:S01]  /*3160*/  FMUL R24, R24, R0.reuse ;  /* 0x0000000018187220 */ /* 0x080fe20000400000 */
[-C--:B------:R-:W-:Y:S01]  /*3170*/  FMUL R25, R25, R0.reuse ;  /* 0x0000000019197220 */ /* 0x080fe20000400000 */
[----:B------:R-:W-:Y:S01]  /*3180*/  ISETP.GT.AND P4, PT, R4, RZ, P3 ;  /* 0x000000ff0400720c */ /* 0x000fe20001f84270 */
[-C--:B------:R-:W-:Y:S01]  /*3190*/  FMUL R26, R26, R0.reuse ;  /* 0x000000001a1a7220 */ /* 0x080fe20000400000 */
[----:B------:R-:W-:Y:S01]  /*31a0*/  LEA R6, P1, R12, UR4, 0x1 ;  /* 0x000000040c067c11 */ /* 0x000fe2000f8208ff */
[----:B------:R-:W-:Y:S01]  /*31b0*/  FMUL R27, R27, R0 ;  /* 0x000000001b1b7220 */ /* 0x000fe20000400000 */
[----:B------:R-:W-:Y:S01]  /*31c0*/  F2FP.F16.F32.PACK_AB R24, RZ, R24 ;  /* 0x00000018ff18723e */ /* 0x000fe200000000ff */
[-C--:B------:R-:W-:Y:S01]  /*31d0*/  FMUL R28, R28, R0.reuse ;  /* 0x000000001c1c7220 */ /* 0x080fe20000400000 */
[----:B------:R-:W-:Y:S01]  /*31e0*/  LEA.HI.X R7, R12, UR5, R19, 0x1, P1 ;  /* 0x000000050c077c11 */ /* 0x000fe200088f0c13 */
[-C--:B------:R-:W-:Y:S01]  /*31f0*/  FMUL R29, R29, R0.reuse ;  /* 0x000000001d1d7220 */ /* 0x080fe20000400000 */
[----:B------:R-:W-:Y:S01]  /*3200*/  F2FP.F16.F32.PACK_AB R25, RZ, R25 ;  /* 0x00000019ff19723e */ /* 0x000fe200000000ff */
[-C--:B------:R-:W-:Y:S01]  /*3210*/  FMUL R30, R30, R0.reuse ;  /* 0x000000001e1e7220 */ /* 0x080fe20000400000 */
[----:B------:R-:W-:Y:S01]  /*3220*/  SHF.L.U64.HI R5, R17, 0x1, R16 ;  /* 0x0000000111057819 */ /* 0x000fe20000010210 */
[----:B------:R-:W-:Y:S01]  /*3230*/  @P2 STG.E.U16 desc[UR12][R6.64], R24 ;  /* 0x0000001806002986 */ /* 0x000fe2000c10150c */
[----:B------:R-:W-:Y:S01]  /*3240*/  ISETP.GT.AND P2, PT, R4, 0x8, P0 ;  /* 0x000000080400780c */ /* 0x000fe20000744270 */
[----:B------:R-:W-:Y:S01]  /*3250*/  FMUL R31, R31, R0 ;  /* 0x000000001f1f7220 */ /* 0x000fe20000400000 */
[----:B------:R-:W-:Y:S01]  /*3260*/  ISETP.GT.AND P1, PT, R3, 0x8, PT ;  /* 0x000000080300780c */ /* 0x000fe20003f24270 */
[----:B------:R-:W-:Y:S01]  /*3270*/  @P4 STG.E.U16 desc[UR12][R6.64+0x2], R25 ;  /* 0x0000021906004986 */ /* 0x000fe2000c10150c */
[----:B------:R-:W-:Y:S01]  /*3280*/  LEA R8, P4, R17, R6, 0x1 ;  /* 0x0000000611087211 */ /* 0x000fe200078808ff */
[-C--:B------:R-:W-:Y:S01]  /*3290*/  FMUL R32, R32, R0.reuse ;  /* 0x0000000020207220 */ /* 0x080fe20000400000 */
[C---:B------:R-:W-:Y:S01]  /*32a0*/  ISETP.GT.AND P3, PT, R4.reuse, 0x8, P3 ;  /* 0x000000080400780c */ /* 0x040fe20001f64270 */
[-C--:B------:R-:W-:Y:S01]  /*32b0*/  FMUL R33, R33, R0.reuse ;  /* 0x0000000021217220 */ /* 0x080fe20000400000 */
[----:B------:R-:W-:Y:S01]  /*32c0*/  ISETP.GT.AND P0, PT, R3, 0x9, PT ;  /* 0x000000090300780c */ /* 0x000fe20003f04270 */
[----:B------:R-:W-:Y:S01]  /*32d0*/  IMAD.X R9, R5, 0x1, R7, P4 ;  /* 0x0000000105097824 */ /* 0x000fe200020e0607 */
[----:B------:R-:W-:Y:S01]  /*32e0*/  ISETP.GT.AND P5, PT, R4, RZ, P1 ;  /* 0x000000ff0400720c */ /* 0x000fe20000fa4270 */
[-C--:B------:R-:W-:Y:S01]  /*32f0*/  FMUL R34, R34, R0.reuse ;  /* 0x0000000022227220 */ /* 0x080fe20000400000 */
[----:B------:R-:W-:Y:S01]  /*3300*/  ISETP.GT.AND P4, PT, R4, RZ, P0 ;  /* 0x000000ff0400720c */ /* 0x000fe20000784270 */
[----:B------:R-:W-:Y:S01]  /*3310*/  FMUL R35, R35, R0 ;  /* 0x0000000023237220 */ /* 0x000fe20000400000 */
[----:B------:R-:W-:Y:S01]  /*3320*/  F2FP.F16.F32.PACK_AB R26, RZ, R26 ;  /* 0x0000001aff1a723e */ /* 0x000fe200000000ff */
[-C--:B------:R-:W-:Y:S01]  /*3330*/  FMUL R36, R36, R0.reuse ;  /* 0x0000000024247220 */ /* 0x080fe20000400000 */
[----:B------:R-:W-:Y:S01]  /*3340*/  F2FP.F16.F32.PACK_AB R27, RZ, R27 ;  /* 0x0000001bff1b723e */ /* 0x000fe200000000ff */
[----:B------:R-:W-:Y:S01]  /*3350*/  FMUL R37, R37, R0 ;  /* 0x0000000025257220 */ /* 0x000fe20000400000 */
[----:B------:R-:W-:Y:S01]  /*3360*/  F2FP.F16.F32.PACK_AB R28, RZ, R28 ;  /* 0x0000001cff1c723e */ /* 0x000fe200000000ff */
[----:B------:R-:W-:Y:S01]  /*3370*/  @P2 STG.E.U16 desc[UR12][R8.64], R26 ;  /* 0x0000001a08002986 */ /* 0x000fe2000c10150c */
[----:B------:R-:W-:Y:S01]  /*3380*/  F2FP.F16.F32.PACK_AB R29, RZ, R29 ;  /* 0x0000001dff1d723e */ /* 0x000fe200000000ff */
[-C--:B------:R-:W-:Y:S01]  /*3390*/  FMUL R38, R38, R0.reuse ;  /* 0x0000000026267220 */ /* 0x080fe20000400000 */
[C---:B------:R-:W-:Y:S01]  /*33a0*/  ISETP.GT.AND P1, PT, R4.reuse, 0x8, P1 ;  /* 0x000000080400780c */ /* 0x040fe20000f24270 */
[----:B------:R-:W-:Y:S01]  /*33b0*/  @P3 STG.E.U16 desc[UR12][R8.64+0x2], R27 ;  /* 0x0000021b08003986 */ /* 0x000fe2000c10150c */
[----:B------:R-:W-:Y:S01]  /*33c0*/  ISETP.GT.AND P3, PT, R3, 0x10, PT ;  /* 0x000000100300780c */ /* 0x000fe20003f64270 */
[-C--:B------:R-:W-:Y:S01]  /*33d0*/  FMUL R39, R39, R0.reuse ;  /* 0x0000000027277220 */ /* 0x080fe20000400000 */
[----:B------:R-:W-:Y:S01]  /*33e0*/  ISETP.GT.AND P2, PT, R4, 0x8, P0 ;  /* 0x000000080400780c */ /* 0x000fe20000744270 */
[----:B------:R-:W-:Y:S01]  /*33f0*/  @P5 STG.E.U16 desc[UR12][R6.64+0x10], R28 ;  /* 0x0000101c06005986 */ /* 0x000fe2000c10150c */
[----:B------:R-:W-:Y:S01]  /*3400*/  ISETP.GT.AND P0, PT, R3, 0x11, PT ;  /* 0x000000110300780c */ /* 0x000fe20003f04270 */
[----:B------:R-:W-:Y:S01]  /*3410*/  FMUL R40, R40, R0 ;  /* 0x0000000028287220 */ /* 0x000fe20000400000 */
[----:B------:R-:W-:Y:S01]  /*3420*/  F2FP.F16.F32.PACK_AB R30, RZ, R30 ;  /* 0x0000001eff1e723e */ /* 0x000fe200000000ff */
[----:B------:R-:W-:Y:S01]  /*3430*/  @P4 STG.E.U16 desc[UR12][R6.64+0x12], R29 ;  /* 0x0000121d06004986 */ /* 0x000fe2000c10150c */
[C---:B------:R-:W-:Y:S01]  /*3440*/  ISETP.GT.AND P4, PT, R4.reuse, RZ, P3 ;  /* 0x000000ff0400720c */ /* 0x040fe20001f84270 */
[-C--:B------:R-:W-:Y:S01]  /*3450*/  FMUL R41, R41, R0.reuse ;  /* 0x0000000029297220 */ /* 0x080fe20000400000 */
[----:B------:R-:W-:Y:S01]  /*3460*/  ISETP.GT.AND P5, PT, R4, RZ, P0 ;  /* 0x000000ff0400720c */ /* 0x000fe200007a4270 */
[----:B------:R-:W-:Y:S01]  /*3470*/  @P1 STG.E.U16 desc[UR12][R8.64+0x10], R30 ;  /* 0x0000101e08001986 */ /* 0x000fe2000c10150c */
[----:B------:R-:W-:Y:S01]  /*3480*/  F2FP.F16.F32.PACK_AB R31, RZ, R31 ;  /* 0x0000001fff1f723e */ /* 0x000fe200000000ff */
[----:B------:R-:W-:Y:S01]  /*3490*/  FMUL R42, R42, R0 ;  /* 0x000000002a2a7220 */ /* 0x000fe20000400000 */
[----:B------:R-:W-:Y:S01]  /*34a0*/  F2FP.F16.F32.PACK_AB R32, RZ, R32 ;  /* 0x00000020ff20723e */ /* 0x000fe200000000ff */
[-C--:B------:R-:W-:Y:S01]  /*34b0*/  FMUL R43, R43, R0.reuse ;  /* 0x000000002b2b7220 */ /* 0x080fe20000400000 */
[----:B------:R-:W-:Y:S01]  /*34c0*/  F2FP.F16.F32.PACK_AB R33, RZ, R33 ;  /* 0x00000021ff21723e */ /* 0x000fe200000000ff */
[----:B------:R-:W-:Y:S01]  /*34d0*/  @P2 STG.E.U16 desc[UR12][R8.64+0x12], R31 ;  /* 0x0000121f08002986 */ /* 0x000fe2000c10150c */
[----:B------:R-:W-:Y:S01]  /*34e0*/  ISETP.GT.AND P3, PT, R4, 0x8, P3 ;  /* 0x000000080400780c */ /* 0x000fe20001f64270 */
[-C--:B------:R-:W-:Y:S01]  /*34f0*/  FMUL R44, R44, R0.reuse ;  /* 0x000000002c2c7220 */ /* 0x080fe20000400000 */
[----:B------:R-:W-:Y:S01]  /*3500*/  ISETP.GT.AND P1, PT, R3, 0x18, PT ;  /* 0x000000180300780c */ /* 0x000fe20003f24270 */
[----:B------:R-:W-:Y:S01]  /*3510*/  @P4 STG.E.U16 desc[UR12][R6.64+0x20], R32 ;  /* 0x0000202006004986 */ /* 0x000fe2000c10150c */
[C---:B------:R-:W-:Y:S01]  /*3520*/  ISETP.GT.AND P0, PT, R4.reuse, 0x8, P0 ;  /* 0x000000080400780c */ /* 0x040fe20000704270 */
[-C--:B------:R-:W-:Y:S01]  /*3530*/  FMUL R45, R45, R0.reuse ;  /* 0x000000002d2d7220 */ /* 0x080fe20000400000 */
[----:B------:R-:W-:Y:S01]  /*3540*/  ISETP.GT.AND P2, PT, R3, 0x19, PT ;  /* 0x000000190300780c */ /* 0x000fe20003f44270 */
[----:B------:R-:W-:Y:S01]  /*3550*/  @P5 STG.E.U16 desc[UR12][R6.64+0x22], R33 ;  /* 0x0000222106005986 */ /* 0x000fe2000c10150c */
        /* <DEDUP_REMOVED lines=12> */
[----:B------:R-:W-:Y:S01]  /*3620*/  ISETP.GT.AND P3, PT, R3, 0x20, PT ;  /* 0x000000200300780c */ /* 0x000fe20003f64270 */
[----:B------:R-:W-:Y:S01]  /*3630*/  @P0 STG.E.U16 desc[UR12][R8.64+0x22], R35 ;  /* 0x0000222308000986 */ /* 0x000fe2000c10150c */
[C---:B------:R-:W-:Y:S01]  /*3640*/  ISETP.GT.AND P1, PT, R4.reuse, 0x8, P1 ;  /* 0x000000080400780c */ /* 0x040fe20000f24270 */
[-C--:B------:R-:W-:Y:S01]  /*3650*/  FMUL R51, R51, R0.reuse ;  /* 0x0000000033337220 */ /* 0x080fe20000400000 */
[----:B------:R-:W-:Y:S01]  /*3660*/  ISETP.GT.AND P0, PT, R3, 0x21, PT ;  /* 0x000000210300780c */ /* 0x000fe20003f04270 */
[----:B------:R-:W-:Y:S01]  /*3670*/  @P4 STG.E.U16 desc[UR12][R6.64+0x30], R36 ;  /* 0x0000302406004986 */ /* 0x000fe2000c10150c */
[----:B------:R-:W-:Y:S01]  /*3680*/  ISETP.GT.AND P2, PT, R4, 0x8, P2 ;  /* 0x000000080400780c */ /* 0x000fe20001744270 */
[-C--:B------:R-:W-:Y:S01]  /*3690*/  FMUL R52, R52, R0.reuse ;  /* 0x0000000034347220 */ /* 0x080fe20000400000 */
[C---:B------:R-:W-:Y:S01]  /*36a0*/  ISETP.GT.AND P4, PT, R4.reuse, RZ, P3 ;  /* 0x000000ff0400720c */ /* 0x040fe20001f84270 */
[----:B------:R-:W-:Y:S01]  /*36b0*/  @P5 STG.E.U16 desc[UR12][R6.64+0x32], R37 ;  /* 0x0000322506005986 */ /* 0x000fe2000c10150c */
        /* <DEDUP_REMOVED lines=8> */
[----:B------:R-:W-:-:S02]  /*3740*/  F2FP.F16.F32.PACK_AB R41, RZ, R41 ;  /* 0x00000029ff29723e */ /* 0x000fc400000000ff */
[C---:B------:R-:W-:Y:S01]  /*3750*/  ISETP.GT.AND P3, PT, R4.reuse, 0x8, P3 ;  /* 0x000000080400780c */ /* 0x040fe20001f64270 */
[----:B------:R-:W-:Y:S01]  /*3760*/  @P2 STG.E.U16 desc[UR12][R8.64+0x32], R39 ;  /* 0x0000322708002986 */ /* 0x000fe2000c10150c */
[----:B------:R-:W-:Y:S02]  /*3770*/  ISETP.GT.AND P0, PT, R4, 0x8, P0 ;  /* 0x000000080400780c */ /* 0x000fe40000704270 */
[----:B------:R-:W-:Y:S01]  /*3780*/  F2FP.F16.F32.PACK_AB R42, RZ, R42 ;  /* 0x0000002aff2a723e */ /* 0x000fe200000000ff */
[----:B------:R-:W-:Y:S01]  /*3790*/  @P4 STG.E.U16 desc[UR12][R6.64+0x40], R40 ;  /* 0x0000402806004986 */ /* 0x000fe2000c10150c */
[C---:B------:R-:W-:Y:S02]  /*37a0*/  ISETP.GT.AND P4, PT, R3.reuse, 0x28, PT ;  /* 0x000000280300780c */ /* 0x040fe40003f84270 */
[----:B------:R-:W-:Y:S01]  /*37b0*/  F2FP.F16.F32.PACK_AB R43, RZ, R43 ;  /* 0x0000002bff2b723e */ /* 0x000fe200000000ff */
[----:B------:R-:W-:Y:S01]  /*37c0*/  @P5 STG.E.U16 desc[UR12][R6.64+0x42], R41 ;  /* 0x0000422906005986 */ /* 0x000fe2000c10150c */
[----:B------:R-:W-:-:S02]  /*37d0*/  ISETP.GT.AND P5, PT, R3, 0x29, PT ;  /* 0x000000290300780c */ /* 0x000fc40003fa4270 */
[C---:B------:R-:W-:Y:S01]  /*37e0*/  ISETP.GT.AND P1, PT, R4.reuse, RZ, P4 ;  /* 0x000000ff0400720c */ /* 0x040fe20002724270 */
[----:B------:R-:W-:Y:S01]  /*37f0*/  @P3 STG.E.U16 desc[UR12][R8.64+0x40], R42 ;  /* 0x0000402a08003986 */ /* 0x000fe2000c10150c */
[----:B------:R-:W-:Y:S02]  /*3800*/  ISETP.GT.AND P6, PT, R4, RZ, P5 ;  /* 0x000000ff0400720c */ /* 0x000fe40002fc4270 */
[----:B------:R-:W-:Y:S01]  /*3810*/  F2FP.F16.F32.PACK_AB R44, RZ, R44 ;  /* 0x0000002cff2c723e */ /* 0x000fe200000000ff */
[----:B------:R-:W-:Y:S01]  /*3820*/  @P0 STG.E.U16 desc[UR12][R8.64+0x42], R43 ;  /* 0x0000422b08000986 */ /* 0x000fe2000c10150c */
[C---:B------:R-:W-:Y:S02]  /*3830*/  ISETP.GT.AND P3, PT, R3.reuse, 0x30, PT ;  /* 0x000000300300780c */ /* 0x040fe40003f64270 */
[C---:B------:R-:W-:Y:S02]  /*3840*/  ISETP.GT.AND P2, PT, R3.reuse, 0x31, PT ;  /* 0x000000310300780c */ /* 0x040fe40003f44270 */
[----:B------:R-:W-:-:S02]  /*3850*/  ISETP.GT.AND P0, PT, R3, 0x39, PT ;  /* 0x000000390300780c */ /* 0x000fc40003f04270 */
[C---:B------:R-:W-:Y:S01]  /*3860*/  ISETP.GT.AND P4, PT, R4.reuse, 0x8, P4 ;  /* 0x000000080400780c */ /* 0x040fe20002784270 */
[----:B------:R-:W-:Y:S01]  /*3870*/  @P1 STG.E.U16 desc[UR12][R6.64+0x50], R44 ;  /* 0x0000502c06001986 */ /* 0x000fe2000c10150c */
[----:B------:R-:W-:Y:S01]  /*3880*/  ISETP.GT.AND P1, PT, R3, 0x38, PT ;  /* 0x000000380300780c */ /* 0x000fe20003f24270 */
[----:B------:R-:W-:Y:S01]  /*3890*/  @P6 IMAD.MOV.U32 R2, RZ, RZ, R6 ;  /* 0x000000ffff026224 */ /* 0x000fe200078e0006 */
[----:B------:R-:W-:Y:S01]  /*38a0*/  F2FP.F16.F32.PACK_AB R45, RZ, R45 ;  /* 0x0000002dff2d723e */ /* 0x000fe200000000ff */
[----:B------:R-:W-:Y:S01]  /*38b0*/  @P6 IMAD.MOV.U32 R3, RZ, RZ, R7 ;  /* 0x000000ffff036224 */ /* 0x000fe200078e0007 */
[----:B------:R-:W-:Y:S02]  /*38c0*/  F2FP.F16.F32.PACK_AB R46, RZ, R46 ;  /* 0x0000002eff2e723e */ /* 0x000fe400000000ff */
[----:B------:R-:W-:Y:S02]  /*38d0*/  F2FP.F16.F32.PACK_AB R47, RZ, R47 ;  /* 0x0000002fff2f723e */ /* 0x000fe400000000ff */
[----:B------:R0:W-:Y:S01]  /*38e0*/  @P6 STG.E.U16 desc[UR12][R2.64+0x52], R45 ;  /* 0x0000522d02006986 */ /* 0x0001e2000c10150c */
[----:B------:R-:W-:-:S02]  /*38f0*/  ISETP.GT.AND P6, PT, R4, 0x8, P5 ;  /* 0x000000080400780c */ /* 0x000fc40002fc4270 */
[C---:B------:R-:W-:Y:S02]  /*3900*/  ISETP.GT.AND P5, PT, R4.reuse, RZ, P3 ;  /* 0x000000ff0400720c */ /* 0x040fe40001fa4270 */
[----:B------:R-:W-:Y:S02]  /*3910*/  ISETP.GT.AND P3, PT, R4, 0x8, P3 ;  /* 0x000000080400780c */ /* 0x000fe40001f64270 */
[----:B------:R-:W-:Y:S02]  /*3920*/  F2FP.F16.F32.PACK_AB R48, RZ, R48 ;  /* 0x00000030ff30723e */ /* 0x000fe400000000ff */
[----:B------:R-:W-:Y:S02]  /*3930*/  F2FP.F16.F32.PACK_AB R49, RZ, R49 ;  /* 0x00000031ff31723e */ /* 0x000fe400000000ff */
[----:B------:R-:W-:Y:S01]  /*3940*/  F2FP.F16.F32.PACK_AB R50, RZ, R50 ;  /* 0x00000032ff32723e */ /* 0x000fe200000000ff */
[----:B0-----:R-:W-:Y:S01]  /*3950*/  @P4 IMAD.MOV.U32 R2, RZ, RZ, R8 ;  /* 0x000000ffff024224 */ /* 0x001fe200078e0008 */
[----:B------:R-:W-:Y:S01]  /*3960*/  F2FP.F16.F32.PACK_AB R51, RZ, R51 ;  /* 0x00000033ff33723e */ /* 0x000fe200000000ff */
[----:B------:R-:W-:Y:S01]  /*3970*/  @P4 IMAD.MOV.U32 R3, RZ, RZ, R9 ;  /* 0x000000ffff034224 */ /* 0x000fe200078e0009 */
[----:B------:R-:W-:-:S02]  /*3980*/  F2FP.F16.F32.PACK_AB R52, RZ, R52 ;  /* 0x00000034ff34723e */ /* 0x000fc400000000ff */
[----:B------:R-:W-:Y:S02]  /*3990*/  F2FP.F16.F32.PACK_AB R53, RZ, R53 ;  /* 0x00000035ff35723e */ /* 0x000fe400000000ff */
[----:B------:R0:W-:Y:S01]  /*39a0*/  @P4 STG.E.U16 desc[UR12][R2.64+0x50], R46 ;  /* 0x0000502e02004986 */ /* 0x0001e2000c10150c */
[C---:B------:R-:W-:Y:S02]  /*39b0*/  ISETP.GT.AND P4, PT, R4.reuse, RZ, P2 ;  /* 0x000000ff0400720c */ /* 0x040fe40001784270 */
[----:B------:R-:W-:Y:S02]  /*39c0*/  ISETP.GT.AND P2, PT, R4, 0x8, P2 ;  /* 0x000000080400780c */ /* 0x000fe40001744270 */
[----:B------:R-:W-:Y:S01]  /*39d0*/  F2FP.F16.F32.PACK_AB R54, RZ, R54 ;  /* 0x00000036ff36723e */ /* 0x000fe200000000ff */
[----:B0-----:R-:W-:Y:S02]  /*39e0*/  @P6 IMAD.MOV.U32 R2, RZ, RZ, R8 ;  /* 0x000000ffff026224 */ /* 0x001fe400078e0008 */
[----:B------:R-:W-:-:S05]  /*39f0*/  @P6 IMAD.MOV.U32 R3, RZ, RZ, R9 ;  /* 0x000000ffff036224 */ /* 0x000fca00078e0009 */
[----:B------:R0:W-:Y:S01]  /*3a00*/  @P6 STG.E.U16 desc[UR12][R2.64+0x52], R47 ;  /* 0x0000522f02006986 */ /* 0x0001e2000c10150c */
[C---:B------:R-:W-:Y:S02]  /*3a10*/  ISETP.GT.AND P6, PT, R4.reuse, RZ, P0 ;  /* 0x000000ff0400720c */ /* 0x040fe400007c4270 */
[----:B------:R-:W-:Y:S01]  /*3a20*/  ISETP.GT.AND P0, PT, R4, 0x8, P0 ;  /* 0x000000080400780c */ /* 0x000fe20000704270 */
[----:B0-----:R-:W-:Y:S02]  /*3a30*/  @P5 IMAD.MOV.U32 R2, RZ, RZ, R6 ;  /* 0x000000ffff025224 */ /* 0x001fe400078e0006 */
[----:B------:R-:W-:-:S05]  /*3a40*/  @P5 IMAD.MOV.U32 R3, RZ, RZ, R7 ;  /* 0x000000ffff035224 */ /* 0x000fca00078e0007 */
[----:B------:R0:W-:Y:S01]  /*3a50*/  @P5 STG.E.U16 desc[UR12][R2.64+0x60], R48 ;  /* 0x0000603002005986 */ /* 0x0001e2000c10150c */
[C---:B------:R-:W-:Y:S02]  /*3a60*/  ISETP.GT.AND P5, PT, R4.reuse, RZ, P1 ;  /* 0x000000ff0400720c */ /* 0x040fe40000fa4270 */
[----:B------:R-:W-:Y:S01]  /*3a70*/  ISETP.GT.AND P1, PT, R4, 0x8, P1 ;  /* 0x000000080400780c */ /* 0x000fe20000f24270 */
[----:B0-----:R-:W-:Y:S02]  /*3a80*/  @P4 IMAD.MOV.U32 R2, RZ, RZ, R6 ;  /* 0x000000ffff024224 */ /* 0x001fe400078e0006 */
[----:B------:R-:W-:-:S05]  /*3a90*/  @P4 IMAD.MOV.U32 R3, RZ, RZ, R7 ;  /* 0x000000ffff034224 */ /* 0x000fca00078e0007 */
[----:B------:R0:W-:Y:S02]  /*3aa0*/  @P4 STG.E.U16 desc[UR12][R2.64+0x62], R49 ;  /* 0x0000623102004986 */ /* 0x0001e4000c10150c */
        /* <DEDUP_REMOVED lines=8> */
[----:B------:R0:W-:Y:S04]  /*3b30*/  @P5 STG.E.U16 desc[UR12][R2.64+0x70], R52 ;  /* 0x0000703402005986 */ /* 0x0001e8000c10150c */
[----:B------:R1:W-:Y:S01]  /*3b40*/  @P6 STG.E.U16 desc[UR12][R6.64+0x72], R53 ;  /* 0x0000723506006986 */ /* 0x0003e2000c10150c */
[----:B0-----:R-:W-:Y:S02]  /*3b50*/  @P1 IMAD.MOV.U32 R2, RZ, RZ, R8 ;  /* 0x000000ffff021224 */ /* 0x001fe400078e0008 */
[----:B------:R-:W-:-:S05]  /*3b60*/  @P1 IMAD.MOV.U32 R3, RZ, RZ, R9 ;  /* 0x000000ffff031224 */ /* 0x000fca00078e0009 */
[----:B------:R1:W-:Y:S01]  /*3b70*/  @P1 STG.E.U16 desc[UR12][R2.64+0x70], R54 ;  /* 0x0000703602001986 */ /* 0x0003e2000c10150c */
[----:B------:R-:W-:Y:S05]  /*3b80*/  @!P0 EXIT ;  /* 0x000000000000894d */ /* 0x000fea0003800000 */
[----:B------:R-:W-:-:S05]  /*3b90*/  F2FP.F16.F32.PACK_AB R0, RZ, R0 ;  /* 0x00000000ff00723e */ /* 0x000fca00000000ff */
[----:B------:R-:W-:Y:S01]  /*3ba0*/  STG.E.U16 desc[UR12][R8.64+0x72], R0 ;  /* 0x0000720008007986 */ /* 0x000fe2000c10150c */
[----:B------:R-:W-:Y:S05]  /*3bb0*/  EXIT ;  /* 0x000000000000794d */ /* 0x000fea0003800000 */
.L_x_14:
[----:B------:R-:W-:-:S13]  /*3bc0*/  ISETP.NE.AND P0, PT, R14, RZ, PT ;  /* 0x000000ff0e00720c */ /* 0x000fda0003f05270 */
[----:B------:R-:W-:Y:S05]  /*3bd0*/  @P0 EXIT ;  /* 0x000000000000094d */ /* 0x000fea0003800000 */
[----:B------:R-:W-:-:S13]  /*3be0*/  ELECT P0, URZ, PT ;  /* 0x00000000003f782f */ /* 0x000fda0003800000 */
[----:B------:R-:W-:Y:S05]  /*3bf0*/  @!P0 BRA `(.L_x_89) ;  /* 0x0000000800108947 */ /* 0x000fea0003800000 */
[----:B------:R-:W-:-:S13]  /*3c00*/  ISETP.GE.AND P0, PT, R6, 0x1, PT ;  /* 0x000000010600780c */ /* 0x000fda0003f06270 */
[----:B------:R-:W-:Y:S05]  /*3c10*/  @!P0 BRA `(.L_x_89) ;  /* 0x0000000800088947 */ /* 0x000fea0003800000 */
[----:B---3-5:R-:W2:Y:S01]  /*3c20*/  S2R R2, SR_CgaCtaId ;  /* 0x0000000000027919 */ /* 0x028ea20000008800 */
[----:B------:R-:W-:Y:S01]  /*3c30*/  IMAD.SHL.U32 R21, R7, 0x40, RZ ;  /* 0x0000004007157824 */ /* 0x000fe200078e00ff */
[----:B------:R-:W-:Y:S01]  /*3c40*/  ULDC UR4, c[0x0][0x384] ;  /* 0x0000e10000047ab9 */ /* 0x000fe20000000800 */
[----:B------:R-:W-:Y:S01]  /*3c50*/  LOP3.LUT P0, RZ, R8, 0x1f, RZ, 0xc0, !PT ;  /* 0x0000001f08ff7812 */ /* 0x000fe2000780c0ff */
[----:B------:R-:W-:Y:S01]  /*3c60*/  ULDC UR5, c[0x0][0x388] ;  /* 0x0000e20000057ab9 */ /* 0x000fe20000000800 */
[----:B------:R-:W-:Y:S01]  /*3c70*/  IMAD.HI.U32 R4, R21, UR4, RZ ;  /* 0x0000000415047c27 */ /* 0x000fe2000f8e00ff */
[C---:B------:R-:W-:Y:S02]  /*3c80*/  ISETP.NE.AND P1, PT, R11.reuse, RZ, PT ;  /* 0x000000ff0b00720c */ /* 0x040fe40003f25270 */
[----:B01----:R-:W-:Y:S02]  /*3c90*/  CS2R R12, SRZ ;  /* 0x00000000000c7805 */ /* 0x003fe4000001ff00 */
[----:B------:R-:W-:Y:S01]  /*3ca0*/  ISETP.NE.OR P0, PT, R11, RZ, !P0 ;  /* 0x000000ff0b00720c */ /* 0x000fe20004705670 */
[----:B------:R-:W-:Y:S01]  /*3cb0*/  IMAD.SHL.U32 R22, R10, 0x40, RZ ;  /* 0x000000400a167824 */ /* 0x000fe200078e00ff */
[----:B------:R-:W-:Y:S01]  /*3cc0*/  LOP3.LUT R23, R3, 0x2, RZ, 0xfc, !PT ;  /* 0x0000000203177812 */ /* 0x000fe200078efcff */
[----:B------:R-:W-:Y:S01]  /*3cd0*/  VIADD R24, R6, 0x1 ;  /* 0x0000000106187836 */ /* 0x000fe20000000000 */
[----:B------:R-:W-:Y:S01]  /*3ce0*/  CS2R R14, SRZ ;  /* 0x00000000000e7805 */ /* 0x000fe2000001ff00 */
[----:B------:R-:W-:Y:S01]  /*3cf0*/  IMAD.MOV.U32 R10, RZ, RZ, 0x1 ;  /* 0x00000001ff0a7424 */ /* 0x000fe200078e00ff */
[----:B------:R-:W-:Y:S01]  /*3d00*/  SHF.R.U32.HI R7, RZ, UR5, R4 ;  /* 0x00000005ff077c19 */ /* 0x000fe20008011604 */
[----:B------:R-:W-:-:S02]  /*3d10*/  IMAD.MOV.U32 R11, RZ, RZ, RZ ;  /* 0x000000ffff0b7224 */ /* 0x000fc400078e00ff */
[C---:B--2---:R-:W-:Y:S02]  /*3d20*/  IMAD.SHL.U32 R0, R2.reuse, 0x400, RZ ;  /* 0x0000040002007824 */ /* 0x044fe400078e00ff */
[----:B------:R-:W-:-:S03]  /*3d30*/  IMAD.SHL.U32 R2, R2, 0x10, RZ ;  /* 0x0000001002027824 */ /* 0x000fc600078e00ff */
[----:B------:R-:W-:-:S07]  /*3d40*/  LOP3.LUT R0, R0, 0x400, RZ, 0xc0, !PT ;  /* 0x0000040000007812 */ /* 0x000fce00078ec0ff */
.L_x_93:
[----:B------:R-:W0:Y:S01]  /*3d50*/  S2R R5, SR_CgaCtaId ;  /* 0x0000000000057919 */ /* 0x000e220000008800 */
[----:B------:R-:W-:-:S04]  /*3d60*/  MOV R4, 0x400 ;  /* 0x0000040000047802 */ /* 0x000fc80000000f00 */
[----:B0-----:R-:W-:Y:S02]  /*3d70*/  LEA R17, R5, R4, 0x18 ;  /* 0x0000000405117211 */ /* 0x001fe400078ec0ff */
[----:B------:R-:W-:-:S03]  /*3d80*/  SHF.L.U32 R4, R10, 0x1f, RZ ;  /* 0x0000001f0a047819 */ /* 0x000fc600000006ff */
[----:B------:R-:W-:-:S07]  /*3d90*/  IMAD R9, R11, 0x8, R17 ;  /* 0x000000080b097824 */ /* 0x000fce00078e0211 */
.L_x_90:
[----:B0-----:R0:W1:Y:S02]  /*3da0*/  SYNCS.PHASECHK.TRANS64.TRYWAIT P2, [R9+URZ+0x380e0], R4 ;  /* 0x0380e004090075a7 */ /* 0x001064000804017f */
[----:B-1----:R-:W-:Y:S05]  /*3db0*/  @!P2 NANOSLEEP.SYNCS 0x989680 ;  /* 0x009896800000a95d */ /* 0x002fea0003900000 */
[----:B------:R-:W1:Y:S02]  /*3dc0*/  @!P2 SYNCS.PHASECHK.TRANS64 P2, [R9+URZ+0x380e0], R4 ;  /* 0x0380e0040900a5a7 */ /* 0x000e64000804007f */
[----:B-1----:R-:W-:Y:S05]  /*3dd0*/  @!P2 BRA `(.L_x_90) ;  /* 0xfffffffc00f0a947 */ /* 0x002fea000383ffff */
[----:B0-----:R-:W0:Y:S02]  /*3de0*/  @!P1 LDC R4, c[0x0][0x580] ;  /* 0x00016000ff049b82 */ /* 0x001e240000000800 */
[----:B0-----:R0:W-:Y:S02]  /*3df0*/  @!P1 SYNCS.ARRIVE.TRANS64 RZ, [R9+URZ+0x38000], R4 ;  /* 0x0380000409ff99a7 */ /* 0x0011e4000800003f */
[----:B0-----:R-:W-:-:S04]  /*3e00*/  PRMT R4, R23, 0x9910, RZ ;  /* 0x0000991017047816 */ /* 0x001fc800000000ff */
[----:B------:R-:W-:-:S13]  /*3e10*/  ISETP.NE.AND P2, PT, R4, 0x2, PT ;  /* 0x000000020400780c */ /* 0x000fda0003f45270 */
[----:B------:R-:W-:Y:S05]  /*3e20*/  @P2 BRA `(.L_x_91) ;  /* 0x0000000000042947 */ /* 0x000fea0003800000 */
[----:B------:R-:W-:Y:S01]  /*3e30*/  BPT.TRAP 0x1 ;  /* 0x000000040000795c */ /* 0x000fe20000300000 */
.L_x_91:
[----:B------:R-:W-:Y:S05]  /*3e40*/  @P0 BRA `(.L_x_92) ;  /* 0x0000000000040947 */ /* 0x000fea0003800000 */
[----:B------:R-:W-:Y:S01]  /*3e50*/  BPT.TRAP 0x1 ;  /* 0x000000040000795c */ /* 0x000fe20000300000 */
.L_x_92:
[----:B------:R-:W0:Y:S01]  /*3e60*/  LDC R16, c[0x0][0x380] ;  /* 0x0000e000ff107b82 */ /* 0x000e220000000800 */
[----:B------:R-:W-:Y:S01]  /*3e70*/  R2UR UR4, R7 ;  /* 0x00000000070472ca */ /* 0x000fe200000e0000 */
[----:B------:R-:W-:Y:S01]  /*3e80*/  ULDC UR24, c[0x0][0x38c] ;  /* 0x0000e30000187ab9 */ /* 0x000fe20000000800 */
[----:B------:R-:W-:Y:S01]  /*3e90*/  R2UR UR13, R21 ;  /* 0x00000000150d72ca */ /* 0x000fe200000e0000 */
[----:B------:R-:W-:Y:S01]  /*3ea0*/  UISETP.NE.AND UP0, UPT, UR24, 0x1, UPT ;  /* 0x000000011800788c */ /* 0x000fe2000bf05270 */
[----:B------:R-:W-:Y:S01]  /*3eb0*/  R2UR UR17, R9 ;  /* 0x00000000091172ca */ /* 0x000fe200000e0000 */
[----:B------:R-:W-:Y:S01]  /*3ec0*/  ULDC UR12, c[0x0][0x3ec] ;  /* 0x0000fb00000c7ab9 */ /* 0x000fe20000000800 */
[C---:B------:R-:W-:Y:S01]  /*3ed0*/  R2UR UR18, R14.reuse ;  /* 0x000000000e1272ca */ /* 0x040fe200000e0000 */
[----:B------:R-:W1:Y:S01]  /*3ee0*/  LDC.64 R18, c[0x0][0x3f8] ;  /* 0x0000fe00ff127b82 */ /* 0x000e620000000a00 */
[----:B------:R-:W-:Y:S01]  /*3ef0*/  VIADD R14, R14, 0x1 ;  /* 0x000000010e0e7836 */ /* 0x000fe20000000000 */
[----:B------:R-:W-:Y:S01]  /*3f00*/  R2UR UR10, R17 ;  /* 0x00000000110a72ca */ /* 0x000fe200000e0000 */
[----:B------:R-:W-:Y:S01]  /*3f10*/  VIADD R24, R24, 0xffffffff ;  /* 0xffffffff18187836 */ /* 0x000fe20000000000 */
[----:B------:R-:W-:Y:S01]  /*3f20*/  R2UR UR16, R11 ;  /* 0x000000000b1072ca */ /* 0x000fe200000e0000 */
[----:B------:R-:W-:Y:S01]  /*3f30*/  ULDC.64 UR28, c[0x0][0x198] ;  /* 0x00006600001c7ab9 */ /* 0x000fe20000000a00 */
[----:B------:R-:W-:Y:S01]  /*3f40*/  R2UR UR31, R2 ;  /* 0x00000000021f72ca */ /* 0x000fe200000e0000 */
[----:B------:R-:W-:Y:S01]  /*3f50*/  @UP0 ULDC.64 UR8, c[0x0][0x390] ;  /* 0x0000e40000080ab9 */ /* 0x000fe20000000a00 */
[----:B------:R-:W1:Y:S01]  /*3f60*/  LDC.64 R4, c[0x0][0x3d0] ;  /* 0x0000f400ff047b82 */ /* 0x000e620000000a00 */
[----:B------:R-:W-:Y:S01]  /*3f70*/  ULDC.64 UR20, c[0x0][0x3f0] ;  /* 0x0000fc0000147ab9 */ /* 0x000fe20000000a00 */
[----:B------:R-:W-:Y:S01]  /*3f80*/  ISETP.GT.AND P6, PT, R24, 0x1, PT ;  /* 0x000000011800780c */ /* 0x000fe20003fc4270 */
[----:B------:R-:W-:-:S02]  /*3f90*/  UIADD3 UR17, UR17, 0x38000, URZ ;  /* 0x0003800011117890 */ /* 0x000fc4000fffe03f */
[----:B------:R-:W-:Y:S01]  /*3fa0*/  USHF.L.U32 UR18, UR18, 0x5, URZ ;  /* 0x0000000512127899 */ /* 0x000fe2000800063f */
[----:B------:R-:W-:Y:S01]  /*3fb0*/  UMOV UR33, 0x30000 ;  /* 0x0003000000217882 */ /* 0x000fe20000000000 */
[----:B0-----:R-:W-:Y:S01]  /*3fc0*/  ISETP.NE.AND P2, PT, R16, 0x1, PT ;  /* 0x000000011000780c */ /* 0x001fe20003f45270 */
[----:B------:R-:W0:Y:S01]  /*3fd0*/  LDC R20, c[0x0][0x400] ;  /* 0x00010000ff147b82 */ /* 0x000e220000000800 */
[----:B------:R-:W-:Y:S01]  /*3fe0*/  ULEA UR16, UR16, UR10, 0xc ;  /* 0x0000000a10107291 */ /* 0x000fe2000f8e603f */
[----:B------:R-:W-:Y:S01]  /*3ff0*/  UMOV UR26, 0x0 ;  /* 0x00000000001a7882 */ /* 0x000fe20000000000 */
[----:B------:R-:W-:-:S09]  /*4000*/  UMOV UR27, 0x10000000 ;  /* 0x10000000001b7882 */ /* 0x000fd20000000000 */
[----:B------:R-:W-:Y:S01]  /*4010*/  @P2 IMAD.U32 R8, RZ, RZ, UR4 ;  /* 0x00000004ff082e24 */ /* 0x000fe2000f8e00ff */
[----:B------:R-:W-:-:S04]  /*4020*/  ULDC.64 UR4, c[0x0][0x3c8] ;  /* 0x0000f20000047ab9 */ /* 0x000fc80000000a00 */
[----:B------:R-:W-:Y:S01]  /*4030*/  @P2 R2UR UR13, R8 ;  /* 0x00000000080d22ca */ /* 0x000fe200000e0000 */
[C---:B------:R-:W-:Y:S01]  /*4040*/  IMAD R8, R11.reuse, 0x800, R0 ;  /* 0x000008000b087824 */ /* 0x040fe200078e0200 */
[----:B------:R-:W-:Y:S01]  /*4050*/  ISETP.NE.AND P2, PT, R14, UR15, PT ;  /* 0x0000000f0e007c0c */ /* 0x000fe2000bf45270 */
[----:B------:R-:W-:Y:S02]  /*4060*/  VIADD R11, R11, 0x1 ;  /* 0x000000010b0b7836 */ /* 0x000fe40000000000 */
[----:B------:R-:W-:Y:S01]  /*4070*/  IMAD R8, R8, 0x2, R17 ;  /* 0x0000000208087824 */ /* 0x000fe200078e0211 */
[----:B------:R-:W-:Y:S01]  /*4080*/  SEL R14, R14, RZ, P2 ;  /* 0x000000ff0e0e7207 */ /* 0x000fe20001000000 */
[----:B-1----:R-:W-:Y:S01]  /*4090*/  IMAD R17, R13, R4, R19 ;  /* 0x000000040d117224 */ /* 0x002fe200078e0213 */
[----:B------:R-:W-:Y:S01]  /*40a0*/  ISETP.NE.AND P5, PT, R11, 0x1c, PT ;  /* 0x0000001c0b00780c */ /* 0x000fe20003fa5270 */
[----:B------:R-:W-:Y:S01]  /*40b0*/  IMAD R4, R15, UR5, R18 ;  /* 0x000000050f047c24 */ /* 0x000fe2000f8e0212 */
[----:B------:R-:W-:Y:S01]  /*40c0*/  R2UR UR23, R8 ;  /* 0x00000000081772ca */ /* 0x000fe200000e0000 */
[----:B------:R-:W-:Y:S01]  /*40d0*/  ULDC UR5, c[0x0][0x398] ;  /* 0x0000e60000057ab9 */ /* 0x000fe20000000800 */
[----:B------:R-:W1:Y:S01]  /*40e0*/  LDC.64 R8, c[0x0][0x3e0] ;  /* 0x0000f800ff087b82 */ /* 0x000e620000000a00 */
[----:B------:R-:W-:Y:S01]  /*40f0*/  UIMAD.WIDE.U32 UR6, UR13, UR8, URZ ;  /* 0x000000080d0672a5 */ /* 0x000fe2000f8e003f */
[----:B------:R-:W-:Y:S01]  /*4100*/  IMAD.U32 R4, R17, 0x20, R4 ;  /* 0x0000002011047824 */ /* 0x000fe200078e0004 */
[----:B------:R-:W-:Y:S01]  /*4110*/  UMOV UR14, UR13 ;  /* 0x0000000d000e7c82 */ /* 0x000fe20008000000 */
[----:B------:R-:W-:Y:S01]  /*4120*/  UIADD3 UR6, -UR13, URZ, URZ ;  /* 0x0000003f0d067290 */ /* 0x000fe2000fffe13f */
[----:B------:R-:W-:Y:S01]  /*4130*/  VIADD R17, R15, 0x1 ;  /* 0x000000010f117836 */ /* 0x000fe20000000000 */
[----:B------:R-:W-:Y:S01]  /*4140*/  @UP0 USHF.R.U32.HI UR14, URZ, UR9, UR7 ;  /* 0x000000093f0e0299 */ /* 0x000fe20008011607 */
[----:B------:R-:W-:Y:S01]  /*4150*/  @P2 IMAD.MOV R17, RZ, RZ, R15 ;  /* 0x000000ffff112224 */ /* 0x000fe200078e020f */
[----:B------:R-:W-:Y:S01]  /*4160*/  UISETP.NE.AND UP0, UPT, UR5, 0x1, UPT ;  /* 0x000000010500788c */ /* 0x000fe2000bf05270 */
[----:B0-----:R-:W-:Y:S01]  /*4170*/  IMAD R5, R12, R5, R20 ;  /* 0x000000050c057224 */ /* 0x001fe200078e0214 */
[----:B------:R-:W-:Y:S01]  /*4180*/  UIADD3 UR25, -UR14, URZ, URZ ;  /* 0x0000003f0e197290 */ /* 0x000fe2000fffe13f */
[----:B------:R-:W-:Y:S01]  /*4190*/  IMAD R16, R16, UR6, R21 ;  /* 0x0000000610107c24 */ /* 0x000fe2000f8e0215 */
[----:B------:R-:W-:Y:S01]  /*41a0*/  ULDC.64 UR8, c[0x0][0x3c0] ;  /* 0x0000f00000087ab9 */ /* 0x000fe20000000a00 */
[----:B------:R-:W-:Y:S01]  /*41b0*/  IMAD.U32 R4, R5, 0x400, R4 ;  /* 0x0000040005047824 */ /* 0x000fe200078e0004 */
[----:B------:R-:W-:Y:S01]  /*41c0*/  UMOV UR22, UR14 ;  /* 0x0000000e00167c82 */ /* 0x000fe20008000000 */
[----:B------:R-:W-:Y:S01]  /*41d0*/  UIADD3 UR6, UP1, UR28, 0xf0, URZ ;  /* 0x000000f01c067890 */ /* 0x000fe2000ff3e03f */
[----:B------:R-:W-:Y:S01]  /*41e0*/  R2UR UR19, R16 ;  /* 0x00000000101372ca */ /* 0x000fe200000e0000 */
[----:B------:R-:W-:Y:S01]  /*41f0*/  UIADD3 UR28, UP2, UR28, 0x270, URZ ;  /* 0x000002701c1c7890 */ /* 0x000fe2000ff5e03f */
[----:B------:R-:W-:Y:S01]  /*4200*/  R2UR UR30, R4 ;  /* 0x00000000041e72ca */ /* 0x000fe200000e0000 */
[----:B------:R-:W-:Y:S01]  /*4210*/  @UP0 ULDC UR10, c[0x0][0x39c] ;  /* 0x0000e700000a0ab9 */ /* 0x000fe20000000800 */
[----:B------:R-:W-:Y:S01]  /*4220*/  @UP0 ULDC UR32, c[0x0][0x3a0] ;  /* 0x0000e80000200ab9 */ /* 0x000fe20000000800 */
[----:B------:R-:W-:Y:S01]  /*4230*/  UIMAD.WIDE.U32 UR10, UR14, UR10, URZ ;  /* 0x0000000a0e0a72a5 */ /* 0x000fe2000f8e003f */
[----:B------:R-:W-:Y:S01]  /*4240*/  VIADD R4, R13, 0x1 ;  /* 0x000000010d047836 */ /* 0x000fe20000000000 */
[----:B------:R-:W-:Y:S01]  /*4250*/  UIADD3.X UR7, URZ, UR29, URZ, UP1, !UPT ;  /* 0x0000001d3f077290 */ /* 0x000fe20008ffe43f */
[----:B-1----:R-:W-:Y:S01]  /*4260*/  ISETP.NE.AND P3, PT, R17, R8, PT ;  /* 0x000000081100720c */ /* 0x002fe20003f65270 */
[----:B------:R-:W-:Y:S01]  /*4270*/  @UP0 USHF.R.U32.HI UR22, URZ, UR32, UR11 ;  /* 0x000000203f160299 */ /* 0x000fe2000801160b */
[----:B------:R-:W-:Y:S01]  /*4280*/  VIADD R5, R12, 0x1 ;  /* 0x000000010c057836 */ /* 0x000fe20000000000 */
[----:B------:R-:W-:Y:S01]  /*4290*/  ULOP3.LUT UR11, UR18, 0x10, UR31, 0xf8, !UPT ;  /* 0x00000010120b7892 */ /* 0x000fe2000f8ef81f */
[----:B------:R-:W-:Y:S01]  /*42a0*/  SEL R11, R11, RZ, P5 ;  /* 0x000000ff0b0b7207 */ /* 0x000fe20002800000 */
[----:B------:R-:W-:-:S02]  /*42b0*/  UIADD3 UR10, -UR22, URZ, URZ ;  /* 0x0000003f160a7290 */ /* 0x000fc4000fffe13f */
[----:B------:R-:W-:Y:S01]  /*42c0*/  UIMAD UR19, UR19, UR8, UR12 ;  /* 0x00000008131372a4 */ /* 0x000fe2000f8e020c */
[----:B------:R-:W-:Y:S01]  /*42d0*/  R2UR UR12, R15 ;  /* 0x000000000f0c72ca */ /* 0x000fe200000e0000 */
[----:B------:R-:W-:Y:S01]  /*42e0*/  UIMAD UR5, UR5, UR10, UR14 ;  /* 0x0000000a050572a4 */ /* 0x000fe2000f8e020e */
[----:B------:R-:W-:Y:S01]  /*42f0*/  R2UR UR14, R12 ;  /* 0x000000000c0e72ca */ /* 0x000fe200000e0000 */
[----:B------:R-:W-:Y:S01]  /*4300*/  UIMAD UR8, UR24, UR25, UR13 ;  /* 0x00000019180872a4 */ /* 0x000fe2000f8e020d */
[----:B------:R-:W-:Y:S01]  /*4310*/  R2UR UR13, R13 ;  /* 0x000000000d0d72ca */ /* 0x000fe200000e0000 */
[----:B------:R-:W-:Y:S01]  /*4320*/  @P3 IMAD.MOV R4, RZ, RZ, R13 ;  /* 0x000000ffff043224 */ /* 0x000fe200078e020d */
[----:B------:R-:W-:Y:S01]  /*4330*/  R2UR UR10, R22 ;  /* 0x00000000160a72ca */ /* 0x000fe200000e0000 */
[----:B------:R-:W-:Y:S01]  /*4340*/  UIMAD UR21, UR5, UR4, UR21 ;  /* 0x00000004051572a4 */ /* 0x000fe2000f8e0215 */
[----:B------:R-:W-:Y:S01]  /*4350*/  SEL R15, R17, RZ, P3 ;  /* 0x000000ff110f7207 */ /* 0x000fe20001800000 */
[----:B------:R-:W-:Y:S01]  /*4360*/  UIMAD UR20, UR8, UR9, UR20 ;  /* 0x00000009081472a4 */ /* 0x000fe2000f8e0214 */
[C---:B------:R-:W-:Y:S01]  /*4370*/  ISETP.NE.AND P4, PT, R4.reuse, R9, PT ;  /* 0x000000090400720c */ /* 0x040fe20003f85270 */
[----:B------:R-:W-:Y:S01]  /*4380*/  UPRMT UR4, UR30, 0x5410, URZ ;  /* 0x000054101e047896 */ /* 0x000fe2000800003f */
[----:B------:R-:W-:Y:S01]  /*4390*/  SEL R9, RZ, 0x1, P5 ;  /* 0x00000001ff097807 */ /* 0x000fe20002800000 */
[----:B------:R-:W-:Y:S01]  /*43a0*/  UIADD3 UR8, UR23, 0x1c000, URZ ;  /* 0x0001c00017087890 */ /* 0x000fe2000fffe03f */
[----:B------:R-:W-:Y:S01]  /*43b0*/  SEL R13, R4, RZ, P4 ;  /* 0x000000ff040d7207 */ /* 0x000fe20002000000 */
[----:B------:R-:W-:Y:S01]  /*43c0*/  UIADD3.X UR29, URZ, UR29, URZ, UP2, !UPT ;  /* 0x0000001d3f1d7290 */ /* 0x000fe200097fe43f */
[----:B------:R-:W-:Y:S01]  /*43d0*/  LOP3.LUT R10, R10, R9, RZ, 0x3c, !PT ;  /* 0x000000090a0a7212 */ /* 0x000fe200078e3cff */
[----:B------:R-:W-:-:S03]  /*43e0*/  UMOV UR9, UR17 ;  /* 0x0000001100097c82 */ /* 0x000fc60008000000 */
[----:B------:R4:W-:Y:S03]  /*43f0*/  UTMALDG.5D.IM2COL [UR16], [UR6], UR4 ;  /* 0x00000010060073b4 */ /* 0x0009e60008060004 */
[----:B------:R-:W-:-:S04]  /*4400*/  @P4 IMAD.MOV R5, RZ, RZ, R12 ;  /* 0x000000ffff054224 */ /* 0x000fc800078e020c */
[----:B------:R-:W-:Y:S01]  /*4410*/  IMAD.MOV.U32 R12, RZ, RZ, R5 ;  /* 0x000000ffff0c7224 */ /* 0x000fe200078e0005 */
[----:B------:R4:W-:Y:S02]  /*4420*/  UTMALDG.5D.MULTICAST [UR8], [UR28], UR33, desc[UR26] ;  /* 0x00001a081c0073b4 */ /* 0x0009e40008021821 */
[----:B----4-:R-:W-:Y:S05]  /*4430*/  @P6 BRA `(.L_x_93) ;  /* 0xfffffff800446947 */ /* 0x010fea000383ffff */
.L_x_89:
[----:B------:R-:W-:Y:S01]  /*4440*/  ISETP.GE.U32.AND P2, PT, R6, 0x1c, PT ;  /* 0x0000001c0600780c */ /* 0x000fe20003f46070 */
[----:B------:R-:W-:Y:S05]  /*4450*/  WARPSYNC.ALL ;  /* 0x0000000000007948 */ /* 0x000fea0003800000 */
[----:B------:R-:W-:-:S07]  /*4460*/  ELECT P1, URZ, PT ;  /* 0x00000000003f782f */ /* 0x000fce0003820000 */
[----:B------:R-:W-:-:S05]  /*4470*/  @P2 SHF.R.U32.HI R4, RZ, 0x2, R6 ;  /* 0x00000002ff042819 */ /* 0x000fca0000011606 */
[----:B------:R-:W-:-:S05]  /*4480*/  @P2 IMAD.WIDE.U32 R4, R4, 0x24924925, RZ ;  /* 0x2492492504042825 */ /* 0x000fca00078e00ff */
[----:B------:R-:W-:-:S04]  /*4490*/  @P2 LOP3.LUT R4, R5, 0x1, RZ, 0xc0, !PT ;  /* 0x0000000105042812 */ /* 0x000fc800078ec0ff */
[----:B------:R-:W-:Y:S01]  /*44a0*/  @P2 ISETP.NE.U32.AND P0, PT, R4, 0x1, PT ;  /* 0x000000010400280c */ /* 0x000fe20003f05070 */
[----:B------:R-:W-:-:S12]  /*44b0*/  @!P1 EXIT ;  /* 0x000000000000994d */ /* 0x000fd80003800000 */
[----:B------:R-:W-:Y:S01]  /*44c0*/  LOP3.LUT R3, R3, 0x2, RZ, 0xfc, !PT ;  /* 0x0000000203037812 */ /* 0x000fe200078efcff */
[----:B------:R-:W-:Y:S01]  /*44d0*/  IMAD.MOV.U32 R4, RZ, RZ, 0x1 ;  /* 0x00000001ff047424 */ /* 0x000fe200078e00ff */
[----:B------:R-:W-:Y:S02]  /*44e0*/  @P2 ISETP.NE.U32.AND.EX P0, PT, RZ, RZ, PT, P0 ;  /* 0x000000ffff00220c */ /* 0x000fe40003f05100 */
[----:B------:R-:W-:Y:S02]  /*44f0*/  ISETP.NE.AND P1, PT, R3, 0x3, PT ;  /* 0x000000030300780c */ /* 0x000fe40003f25270 */
[----:B------:R-:W-:-:S11]  /*4500*/  @P2 SEL R4, RZ, 0x1, !P0 ;  /* 0x00000001ff042807 */ /* 0x000fd60004000000 */
[----:B------:R-:W-:Y:S05]  /*4510*/  @!P1 BRA `(.L_x_94) ;  /* 0x0000000000049947 */ /* 0x000fea0003800000 */
[----:B------:R-:W-:Y:S01]  /*4520*/  BPT.TRAP 0x1 ;  /* 0x000000040000795c */ /* 0x000fe20000300000 */
.L_x_94:
[----:B------:R-:W4:Y:S01]  /*4530*/  S2R R5, SR_CgaCtaId ;  /* 0x0000000000057919 */ /* 0x000f220000008800 */
[----:B---3-5:R-:W-:Y:S02]  /*4540*/  SHF.R.U32.HI R2, RZ, 0x2, R6 ;  /* 0x00000002ff027819 */ /* 0x028fe40000011606 */
[----:B--2---:R-:W-:-:S03]  /*4550*/  MOV R0, 0x400 ;  /* 0x0000040000007802 */ /* 0x004fc60000000f00 */
[----:B------:R-:W-:-:S04]  /*4560*/  IMAD.WIDE.U32 R2, R2, 0x24924925, RZ ;  /* 0x2492492502027825 */ /* 0x000fc800078e00ff */
[----:B------:R-:W-:Y:S01]  /*4570*/  IMAD R3, R3, -0x1c, R6 ;  /* 0xffffffe403037824 */ /* 0x000fe200078e0206 */
[----:B----4-:R-:W-:Y:S02]  /*4580*/  LEA R0, R5, R0, 0x18 ;  /* 0x0000000005007211 */ /* 0x010fe400078ec0ff */
[----:B------:R-:W-:-:S03]  /*4590*/  SHF.L.U32 R5, R4, 0x1f, RZ ;  /* 0x0000001f04057819 */ /* 0x000fc600000006ff */
[----:B------:R-:W-:-:S04]  /*45a0*/  VIADD R0, R0, 0x380e0 ;  /* 0x000380e000007836 */ /* 0x000fc80000000000 */
[----:B------:R-:W-:-:S07]  /*45b0*/  IMAD R2, R3, 0x8, R0 ;  /* 0x0000000803027824 */ /* 0x000fce00078e0200 */
.L_x_95:
[----:B--2---:R2:W3:Y:S02]  /*45c0*/  SYNCS.PHASECHK.TRANS64.TRYWAIT P0, [R2+URZ], R5 ;  /* 0x00000005020075a7 */ /* 0x0044e4000800017f */
[----:B---3--:R-:W-:Y:S05]  /*45d0*/  @!P0 NANOSLEEP.SYNCS 0x989680 ;  /* 0x009896800000895d */ /* 0x008fea0003900000 */
[----:B------:R-:W3:Y:S02]  /*45e0*/  @!P0 SYNCS.PHASECHK.TRANS64 P0, [R2+URZ], R5 ;  /* 0x00000005020085a7 */ /* 0x000ee4000800007f */
[----:B---3--:R-:W-:Y:S05]  /*45f0*/  @!P0 BRA `(.L_x_95) ;  /* 0xfffffffc00f08947 */ /* 0x008fea000383ffff */
[----:B------:R-:W-:-:S05]  /*4600*/  VIADD R3, R3, 0x1 ;  /* 0x0000000103037836 */ /* 0x000fca0000000000 */
[----:B------:R-:W-:-:S04]  /*4610*/  ISETP.NE.AND P0, PT, R3, 0x1c, PT ;  /* 0x0000001c0300780c */ /* 0x000fc80003f05270 */
[----:B--2---:R-:W-:Y:S02]  /*4620*/  SEL R5, RZ, 0x1, P0 ;  /* 0x00000001ff057807 */ /* 0x004fe40000000000 */
[----:B------:R-:W-:Y:S02]  /*4630*/  SEL R3, R3, RZ, P0 ;  /* 0x000000ff03037207 */ /* 0x000fe40000000000 */
[----:B------:R-:W-:-:S03]  /*4640*/  LOP3.LUT R7, R4, R5, RZ, 0x3c, !PT ;  /* 0x0000000504077212 */ /* 0x000fc600078e3cff */
[----:B------:R-:W-:Y:S01]  /*4650*/  IMAD R2, R3, 0x8, R0 ;  /* 0x0000000803027824 */ /* 0x000fe200078e0200 */
[----:B------:R-:W-:-:S07]  /*4660*/  SHF.L.U32 R5, R7, 0x1f, RZ ;  /* 0x0000001f07057819 */ /* 0x000fce00000006ff */
.L_x_96:
        /* <DEDUP_REMOVED lines=11> */
.L_x_97:
        /* <DEDUP_REMOVED lines=11> */
.L_x_98:
        /* <DEDUP_REMOVED lines=11> */
.L_x_99:
        /* <DEDUP_REMOVED lines=11> */
.L_x_100:
        /* <DEDUP_REMOVED lines=11> */
.L_x_101:
        /* <DEDUP_REMOVED lines=11> */
.L_x_102:
        /* <DEDUP_REMOVED lines=11> */
.L_x_103:
        /* <DEDUP_REMOVED lines=11> */
.L_x_104:
        /* <DEDUP_REMOVED lines=11> */
.L_x_105:
        /* <DEDUP_REMOVED lines=11> */
.L_x_106:
        /* <DEDUP_REMOVED lines=11> */
.L_x_107:
        /* <DEDUP_REMOVED lines=11> */
.L_x_108:
        /* <DEDUP_REMOVED lines=11> */
.L_x_109:
        /* <DEDUP_REMOVED lines=11> */
.L_x_110:
        /* <DEDUP_REMOVED lines=11> */
.L_x_111:
        /* <DEDUP_REMOVED lines=11> */
.L_x_112:
        /* <DEDUP_REMOVED lines=11> */
.L_x_113:
        /* <DEDUP_REMOVED lines=11> */
.L_x_114:
        /* <DEDUP_REMOVED lines=11> */
.L_x_115:
        /* <DEDUP_REMOVED lines=11> */
.L_x_116:
        /* <DEDUP_REMOVED lines=11> */
.L_x_117:
        /* <DEDUP_REMOVED lines=11> */
.L_x_118:
        /* <DEDUP_REMOVED lines=11> */
.L_x_119:
        /* <DEDUP_REMOVED lines=11> */
.L_x_120:
        /* <DEDUP_REMOVED lines=11> */
.L_x_121:
        /* <DEDUP_REMOVED lines=11> */
.L_x_122:
[----:B--2---:R2:W3:Y:S02]  /*5850*/  SYNCS.PHASECHK.TRANS64.TRYWAIT P0, [R3+URZ], R0 ;  /* 0x00000000030075a7 */ /* 0x0044e4000800017f */
[----:B---3--:R-:W-:Y:S05]  /*5860*/  @!P0 NANOSLEEP.SYNCS 0x989680 ;  /* 0x009896800000895d */ /* 0x008fea0003900000 */
[----:B------:R-:W3:Y:S02]  /*5870*/  @!P0 SYNCS.PHASECHK.TRANS64 P0, [R3+URZ], R0 ;  /* 0x00000000030085a7 */ /* 0x000ee4000800007f */
[----:B---3--:R-:W-:Y:S05]  /*5880*/  @P0 EXIT ;  /* 0x000000000000094d */ /* 0x008fea0003800000 */
[----:B------:R-:W-:Y:S05]  /*5890*/  BRA `(.L_x_122) ;  /* 0xfffffffc00ec7947 */ /* 0x000fea000383ffff */
.L_x_123:
[----:B------:R-:W-:-:S00]  /*58a0*/  BRA `(.L_x_123) ;  /* 0xfffffffc00fc7947 */ /* 0x000fc0000383ffff */
[----:B------:R-:W-:-:S00]  /*58b0*/  NOP ;  /* 0x0000000000007918 */ /* 0x000fc00000000000 */
        /* <DEDUP_REMOVED lines=12> */
.L_x_124:


//--------------------- .nv.shared._ZN7cutlass13device_kernelINS_4conv6kernel13ConvUniversalINS1_16ConvProblemShapeILNS1_8OperatorE1ELi3EEENS1_10collective14CollectiveConvINS1_46MainloopSm90TmaGmmaWarpSpecializedImplicitGemmILS5_1ELi28ELi3EN4cute5tupleIJNSA_1CILi2EEENSC_ILi1EEESE_EEENS1_36KernelImplicitTmaWarpSpecializedSm90ELi1EEENSB_IJNSC_ILi64EEESI_NSB_IJNSC_ILi32EEEEEEEEENS_6half_tESM_NSA_8TiledMMAINSA_8MMA_AtomIJNSA_4SM904GMMA25MMA_64x64x16_F32F16F16_SSILNSQ_5MajorE0ELSS_1ELNSQ_7ScaleInE1ELST_1EEEEEENSA_6LayoutINSB_IJSE_SE_SE_EEENSB_IJNSC_ILi0EEESY_SY_EEEEENSB_IJNSA_10UnderscoreES11_S11_EEEEENS7_6detail26Sm90ImplicitGemmTileTraitsINSA_20SM90_TMA_LOAD_IM2COLENSA_14ComposedLayoutINSA_7SwizzleILi2ELi4ELi3EEENSA_18smem_ptr_flag_bitsILi16EEENSW_INSB_IJNSB_IJNSC_ILi8EEES1C_EEENSB_IJSJ_SE_EEENSB_IJSE_NSC_ILi28EEEEEEEEENSB_IJNSB_IJSJ_NSC_ILi256EEEEEENSB_IJSE_SY_EEENSB_IJSY_NSC_ILi2048EEEEEEEEEEEEEvEENS15_INSA_23SM90_TMA_LOAD_MULTICASTENS17_INS18_ILi3ELi4ELi3EEES1B_NSW_INSB_IJNSB_IJSI_SE_EEENSB_IJS1C_NSC_ILi4EEEEEES1G_EEENSB_IJS1K_NSB_IJSI_NSC_ILi512EEEEEES1M_EEEEEEEvEEEENS_8epilogue10collective6detail29Sm90TmaWarpSpecializedAdapterINS25_15DefaultEpilogueISM_NSB_IJNSB_IJllllEEESE_SY_EEES2A_NS24_6thread17LinearCombinationISM_Li1EffLNS2B_9ScaleType4KindE0ELNS_15FloatRoundStyleE2ESM_EENS_4gemm15EpilogueDefaultEEEEEvvEEEEvNT_6ParamsE --------------------------
	.section	.nv.shared._ZN7cutlass13device_kernelINS_4conv6kernel13ConvUniversalINS1_16ConvProblemShapeILNS1_8OperatorE1ELi3EEENS1_10collective14CollectiveConvINS1_46MainloopSm90TmaGmmaWarpSpecializedImplicitGemmILS5_1ELi28ELi3EN4cute5tupleIJNSA_1CILi2EEENSC_ILi1EEESE_EEENS1_36KernelImplicitTmaWarpSpecializedSm90ELi1EEENSB_IJNSC_ILi64EEESI_NSB_IJNSC_ILi32EEEEEEEEENS_6half_tESM_NSA_8TiledMMAINSA_8MMA_AtomIJNSA_4SM904GMMA25MMA_64x64x16_F32F16F16_SSILNSQ_5MajorE0ELSS_1ELNSQ_7ScaleInE1ELST_1EEEEEENSA_6LayoutINSB_IJSE_SE_SE_EEENSB_IJNSC_ILi0EEESY_SY_EEEEENSB_IJNSA_10UnderscoreES11_S11_EEEEENS7_6detail26Sm90ImplicitGemmTileTraitsINSA_20SM90_TMA_LOAD_IM2COLENSA_14ComposedLayoutINSA_7SwizzleILi2ELi4ELi3EEENSA_18smem_ptr_flag_bitsILi16EEENSW_INSB_IJNSB_IJNSC_ILi8EEES1C_EEENSB_IJSJ_SE_EEENSB_IJSE_NSC_ILi28EEEEEEEEENSB_IJNSB_IJSJ_NSC_ILi256EEEEEENSB_IJSE_SY_EEENSB_IJSY_NSC_ILi2048EEEEEEEEEEEEEvEENS15_INSA_23SM90_TMA_LOAD_MULTICASTENS17_INS18_ILi3ELi4ELi3EEES1B_NSW_INSB_IJNSB_IJSI_SE_EEENSB_IJS1C_NSC_ILi4EEEEEES1G_EEENSB_IJS1K_NSB_IJSI_NSC_ILi512EEEEEES1M_EEEEEEEvEEEENS_8epilogue10collective6detail29Sm90TmaWarpSpecializedAdapterINS25_15DefaultEpilogueISM_NSB_IJNSB_IJllllEEESE_SY_EEES2A_NS24_6thread17LinearCombinationISM_Li1EffLNS2B_9ScaleType4KindE0ELNS_15FloatRoundStyleE2ESM_EENS_4gemm15EpilogueDefaultEEEEEvvEEEEvNT_6ParamsE,"aw",@nobits
	.sectionflags	@""
	.align	16
	.zero		1024


//--------------------- .nv.shared.reserved.0     --------------------------
	.section	.nv.shared.reserved.0,"aw",@nobits
	.weak		__nv_reservedSMEM_offset_0_alias
	.size		__nv_reservedSMEM_offset_0_alias, 0, 0
	.other		__nv_reservedSMEM_offset_0_alias,@"STO_CUDA_RESERVED_SHARED STV_DEFAULT"
__nv_reservedSMEM_offset_0_alias:
	.zero		0


//--------------------- .nv.global                --------------------------
	.section	.nv.global,"aw",@nobits
.nv.global:
	.type		_ZN39_INTERNAL_79d2d881_4_k_cu_b0111ef4_26714cute1_E,@object
	.size		_ZN39_INTERNAL_79d2d881_4_k_cu_b0111ef4_26714cute1_E,(_ZN39_INTERNAL_79d2d881_4_k_cu_b0111ef4_26714cuda3std3__45__cpo6cbeginE - _ZN39_INTERNAL_79d2d881_4_k_cu_b0111ef4_26714cute1_E)
_ZN39_INTERNAL_79d2d881_4_k_cu_b0111ef4_26714cute1_E:
	.zero		1
	.type		_ZN39_INTERNAL_79d2d881_4_k_cu_b0111ef4_26714cuda3std3__45__cpo6cbeginE,@object
	.size		_ZN39_INTERNAL_79d2d881_4_k_cu_b0111ef4_26714cuda3std3__45__cpo6cbeginE,(_ZN39_INTERNAL_79d2d881_4_k_cu_b0111ef4_26714cuda3std3__48in_placeE - _ZN39_INTERNAL_79d2d881_4_k_cu_b0111ef4_26714cuda3std3__45__cpo6cbeginE)
_ZN39_INTERNAL_79d2d881_4_k_cu_b0111ef4_26714cuda3std3__45__cpo6cbeginE:
	.zero		1
	.type		_ZN39_INTERNAL_79d2d881_4_k_cu_b0111ef4_26714cuda3std3__48in_placeE,@object
	.size		_ZN39_INTERNAL_79d2d881_4_k_cu_b0111ef4_26714cuda3std3__48in_placeE,(_ZN39_INTERNAL_79d2d881_4_k_cu_b0111ef4_26714cuda3std6ranges3__45__cpo9iter_moveE - _ZN39_INTERNAL_79d2d881_4_k_cu_b0111ef4_26714cuda3std3__48in_placeE)
_ZN39_INTERNAL_79d2d881_4_k_cu_b0111ef4_26714cuda3std3__48in_placeE:
	.zero		1
	.type		_ZN39_INTERNAL_79d2d881_4_k_cu_b0111ef4_26714cuda3std6ranges3__45__cpo9iter_moveE,@object
	.size		_ZN39_INTERNAL_79d2d881_4_k_cu_b0111ef4_26714cuda3std6ranges3__45__cpo9iter_moveE,(_ZN39_INTERNAL_79d2d881_4_k_cu_b0111ef4_26714cuda3std3__45__cpo5beginE - _ZN39_INTERNAL_79d2d881_4_k_cu_b0111ef4_26714cuda3std6ranges3__45__cpo9iter_moveE)
_ZN39_INTERNAL_79d2d881_4_k_cu_b0111ef4_26714cuda3std6ranges3__45__cpo9iter_moveE:
	.zero		1
	.type		_ZN39_INTERNAL_79d2d881_4_k_cu_b0111ef4_26714cuda3std3__45__cpo5beginE,@object
	.size		_ZN39_INTERNAL_79d2d881_4_k_cu_b0111ef4_26714cuda3std3__45__cpo5beginE,(_ZN39_INTERNAL_79d2d881_4_k_cu_b0111ef4_26714cuda3std3__441_GLOBAL__N__79d2d881_4_k_cu_b0111ef4_26716ignoreE - _ZN39_INTERNAL_79d2d881_4_k_cu_b0111ef4_26714cuda3std3__45__cpo5beginE)
_ZN39_INTERNAL_79d2d881_4_k_cu_b0111ef4_26714cuda3std3__45__cpo5beginE:
	.zero		1
	.type		_ZN39_INTERNAL_79d2d881_4_k_cu_b0111ef4_26714cuda3std3__441_GLOBAL__N__79d2d881_4_k_cu_b0111ef4_26716ignoreE,@object
	.size		_ZN39_INTERNAL_79d2d881_4_k_cu_b0111ef4_26714cuda3std3__441_GLOBAL__N__79d2d881_4_k_cu_b0111ef4_26716ignoreE,(_ZN39_INTERNAL_79d2d881_4_k_cu_b0111ef4_26714cute7productE - _ZN39_INTERNAL_79d2d881_4_k_cu_b0111ef4_26714cuda3std3__441_GLOBAL__N__79d2d881_4_k_cu_b0111ef4_26716ignoreE)
_ZN39_INTERNAL_79d2d881_4_k_cu_b0111ef4_26714cuda3std3__441_GLOBAL__N__79d2d881_4_k_cu_b0111ef4_26716ignoreE:
	.zero		1
	.type		_ZN39_INTERNAL_79d2d881_4_k_cu_b0111ef4_26714cute7productE,@object
	.size		_ZN39_INTERNAL_79d2d881_4_k_cu_b0111ef4_26714cute7productE,(_ZN39_INTERNAL_79d2d881_4_k_cu_b0111ef4_26714cuda3std3__45__cpo3endE - _ZN39_INTERNAL_79d2d881_4_k_cu_b0111ef4_26714cute7productE)
_ZN39_INTERNAL_79d2d881_4_k_cu_b0111ef4_26714cute7productE:
	.zero		1
	.type		_ZN39_INTERNAL_79d2d881_4_k_cu_b0111ef4_26714cuda3std3__45__cpo3endE,@object
	.size		_ZN39_INTERNAL_79d2d881_4_k_cu_b0111ef4_26714cuda3std3__45__cpo3endE,(_ZN39_INTERNAL_79d2d881_4_k_cu_b0111ef4_26714cuda3std3__419piecewise_constructE - _ZN39_INTERNAL_79d2d881_4_k_cu_b0111ef4_26714cuda3std3__45__cpo3endE)
_ZN39_INTERNAL_79d2d881_4_k_cu_b0111ef4_26714cuda3std3__45__cpo3endE:
	.zero		1
	.type		_ZN39_INTERNAL_79d2d881_4_k_cu_b0111ef4_26714cuda3std3__419piecewise_constructE,@object
	.size		_ZN39_INTERNAL_79d2d881_4_k_cu_b0111ef4_26714cuda3std3__419piecewise_constructE,(_ZN39_INTERNAL_79d2d881_4_k_cu_b0111ef4_26714cuda3std3__45__cpo4cendE - _ZN39_INTERNAL_79d2d881_4_k_cu_b0111ef4_26714cuda3std3__419piecewise_constructE)
_ZN39_INTERNAL_79d2d881_4_k_cu_b0111ef4_26714cuda3std3__419piecewise_constructE:
	.zero		1
	.type		_ZN39_INTERNAL_79d2d881_4_k_cu_b0111ef4_26714cuda3std3__45__cpo4cendE,@object
	.size		_ZN39_INTERNAL_79d2d881_4_k_cu_b0111ef4_26714cuda3std3__45__cpo4cendE,(_ZN39_INTERNAL_79d2d881_4_k_cu_b0111ef4_26714cuda3std6ranges3__45__cpo4swapE - _ZN39_INTERNAL_79d2d881_4_k_cu_b0111ef4_26714cuda3std3__45__cpo4cendE)
_ZN39_INTERNAL_79d2d881_4_k_cu_b0111ef4_26714cuda3std3__45__cpo4cendE:
	.zero		1
	.type		_ZN39_INTERNAL_79d2d881_4_k_cu_b0111ef4_26714cuda3std6ranges3__45__cpo4swapE,@object
	.size		_ZN39_INTERNAL_79d2d881_4_k_cu_b0111ef4_26714cuda3std6ranges3__45__cpo4swapE,(.L_7 - _ZN39_INTERNAL_79d2d881_4_k_cu_b0111ef4_26714cuda3std6ranges3__45__cpo4swapE)
_ZN39_INTERNAL_79d2d881_4_k_cu_b0111ef4_26714cuda3std6ranges3__45__cpo4swapE:
	.zero		1
.L_7:


//--------------------- .nv.constant0._ZN7cutlass13device_kernelINS_4conv6kernel13ConvUniversalINS1_16ConvProblemShapeILNS1_8OperatorE1ELi3EEENS1_10collective14CollectiveConvINS1_46MainloopSm90TmaGmmaWarpSpecializedImplicitGemmILS5_1ELi28ELi3EN4cute5tupleIJNSA_1CILi2EEENSC_ILi1EEESE_EEENS1_36KernelImplicitTmaWarpSpecializedSm90ELi1EEENSB_IJNSC_ILi64EEESI_NSB_IJNSC_ILi32EEEEEEEEENS_6half_tESM_NSA_8TiledMMAINSA_8MMA_AtomIJNSA_4SM904GMMA25MMA_64x64x16_F32F16F16_SSILNSQ_5MajorE0ELSS_1ELNSQ_7ScaleInE1ELST_1EEEEEENSA_6LayoutINSB_IJSE_SE_SE_EEENSB_IJNSC_ILi0EEESY_SY_EEEEENSB_IJNSA_10UnderscoreES11_S11_EEEEENS7_6detail26Sm90ImplicitGemmTileTraitsINSA_20SM90_TMA_LOAD_IM2COLENSA_14ComposedLayoutINSA_7SwizzleILi2ELi4ELi3EEENSA_18smem_ptr_flag_bitsILi16EEENSW_INSB_IJNSB_IJNSC_ILi8EEES1C_EEENSB_IJSJ_SE_EEENSB_IJSE_NSC_ILi28EEEEEEEEENSB_IJNSB_IJSJ_NSC_ILi256EEEEEENSB_IJSE_SY_EEENSB_IJSY_NSC_ILi2048EEEEEEEEEEEEEvEENS15_INSA_23SM90_TMA_LOAD_MULTICASTENS17_INS18_ILi3ELi4ELi3EEES1B_NSW_INSB_IJNSB_IJSI_SE_EEENSB_IJS1C_NSC_ILi4EEEEEES1G_EEENSB_IJS1K_NSB_IJSI_NSC_ILi512EEEEEES1M_EEEEEEEvEEEENS_8epilogue10collective6detail29Sm90TmaWarpSpecializedAdapterINS25_15DefaultEpilogueISM_NSB_IJNSB_IJllllEEESE_SY_EEES2A_NS24_6thread17LinearCombinationISM_Li1EffLNS2B_9ScaleType4KindE0ELNS_15FloatRoundStyleE2ESM_EENS_4gemm15EpilogueDefaultEEEEEvvEEEEvNT_6ParamsE --------------------------
	.section	.nv.constant0._ZN7cutlass13device_kernelINS_4conv6kernel13ConvUniversalINS1_16ConvProblemShapeILNS1_8OperatorE1ELi3EEENS1_10collective14CollectiveConvINS1_46MainloopSm90TmaGmmaWarpSpecializedImplicitGemmILS5_1ELi28ELi3EN4cute5tupleIJNSA_1CILi2EEENSC_ILi1EEESE_EEENS1_36KernelImplicitTmaWarpSpecializedSm90ELi1EEENSB_IJNSC_ILi64EEESI_NSB_IJNSC_ILi32EEEEEEEEENS_6half_tESM_NSA_8TiledMMAINSA_8MMA_AtomIJNSA_4SM904GMMA25MMA_64x64x16_F32F16F16_SSILNSQ_5MajorE0ELSS_1ELNSQ_7ScaleInE1ELST_1EEEEEENSA_6LayoutINSB_IJSE_SE_SE_EEENSB_IJNSC_ILi0EEESY_SY_EEEEENSB_IJNSA_10UnderscoreES11_S11_EEEEENS7_6detail26Sm90ImplicitGemmTileTraitsINSA_20SM90_TMA_LOAD_IM2COLENSA_14ComposedLayoutINSA_7SwizzleILi2ELi4ELi3EEENSA_18smem_ptr_flag_bitsILi16EEENSW_INSB_IJNSB_IJNSC_ILi8EEES1C_EEENSB_IJSJ_SE_EEENSB_IJSE_NSC_ILi28EEEEEEEEENSB_IJNSB_IJSJ_NSC_ILi256EEEEEENSB_IJSE_SY_EEENSB_IJSY_NSC_ILi2048EEEEEEEEEEEEEvEENS15_INSA_23SM90_TMA_LOAD_MULTICASTENS17_INS18_ILi3ELi4ELi3EEES1B_NSW_INSB_IJNSB_IJSI_SE_EEENSB_IJS1C_NSC_ILi4EEEEEES1G_EEENSB_IJS1K_NSB_IJSI_NSC_ILi512EEEEEES1M_EEEEEEEvEEEENS_8epilogue10collective6detail29Sm90TmaWarpSpecializedAdapterINS25_15DefaultEpilogueISM_NSB_IJNSB_IJllllEEESE_SY_EEES2A_NS24_6thread17LinearCombinationISM_Li1EffLNS2B_9ScaleType4KindE0ELNS_15FloatRoundStyleE2ESM_EENS_4gemm15EpilogueDefaultEEEEEvvEEEEvNT_6ParamsE,"a",@progbits
	.sectionflags	@""
	.align	4
.nv.constant0._ZN7cutlass13device_kernelINS_4conv6kernel13ConvUniversalINS1_16ConvProblemShapeILNS1_8OperatorE1ELi3EEENS1_10collective14CollectiveConvINS1_46MainloopSm90TmaGmmaWarpSpecializedImplicitGemmILS5_1ELi28ELi3EN4cute5tupleIJNSA_1CILi2EEENSC_ILi1EEESE_EEENS1_36KernelImplicitTmaWarpSpecializedSm90ELi1EEENSB_IJNSC_ILi64EEESI_NSB_IJNSC_ILi32EEEEEEEEENS_6half_tESM_NSA_8TiledMMAINSA_8MMA_AtomIJNSA_4SM904GMMA25MMA_64x64x16_F32F16F16_SSILNSQ_5MajorE0ELSS_1ELNSQ_7ScaleInE1ELST_1EEEEEENSA_6LayoutINSB_IJSE_SE_SE_EEENSB_IJNSC_ILi0EEESY_SY_EEEEENSB_IJNSA_10UnderscoreES11_S11_EEEEENS7_6detail26Sm90ImplicitGemmTileTraitsINSA_20SM90_TMA_LOAD_IM2COLENSA_14ComposedLayoutINSA_7SwizzleILi2ELi4ELi3EEENSA_18smem_ptr_flag_bitsILi16EEENSW_INSB_IJNSB_IJNSC_ILi8EEES1C_EEENSB_IJSJ_SE_EEENSB_IJSE_NSC_ILi28EEEEEEEEENSB_IJNSB_IJSJ_NSC_ILi256EEEEEENSB_IJSE_SY_EEENSB_IJSY_NSC_ILi2048EEEEEEEEEEEEEvEENS15_INSA_23SM90_TMA_LOAD_MULTICASTENS17_INS18_ILi3ELi4ELi3EEES1B_NSW_INSB_IJNSB_IJSI_SE_EEENSB_IJS1C_NSC_ILi4EEEEEES1G_EEENSB_IJS1K_NSB_IJSI_NSC_ILi512EEEEEES1M_EEEEEEEvEEEENS_8epilogue10collective6detail29Sm90TmaWarpSpecializedAdapterINS25_15DefaultEpilogueISM_NSB_IJNSB_IJllllEEESE_SY_EEES2A_NS24_6thread17LinearCombinationISM_Li1EffLNS2B_9ScaleType4KindE0ELNS_15FloatRoundStyleE2ESM_EENS_4gemm15EpilogueDefaultEEEEEvvEEEEvNT_6ParamsE:
	.zero		1664


//--------------------- SYMBOLS --------------------------

	.type		.nv.reservedSmem.offset0,@object
	.size		.nv.reservedSmem.offset0,0x4
